// auto-generated by cutlass_sweep.gemm — config: {"arch": "sm_100", "cluster_m": 2, "cluster_n": 1, "dtype": "fp32", "dtype_b": "fp32", "layout": "nt", "stages": 0, "tile_k": 32, "tile_m": 64, "tile_n": 256}
#include "cutlass/cutlass.h"
#include "cutlass/gemm/collective/collective_builder.hpp"
#include "cutlass/gemm/device/gemm_universal_adapter.h"
#include "cutlass/gemm/kernel/gemm_universal.hpp"
#include "cutlass/epilogue/collective/collective_builder.hpp"

using ElemA = float;
using ElemB = float;
using ElemCD = float;
using Acc  = float;
using TileShape    = cute::Shape<cute::_64, cute::_256, cute::_32>;
using ClusterShape = cute::Shape<cute::_2, cute::_1, cute::_1>;

using CollectiveEpilogue = typename cutlass::epilogue::collective::CollectiveBuilder<
    cutlass::arch::Sm100, cutlass::arch::OpClassTensorOp,
    TileShape, ClusterShape,
    cutlass::epilogue::collective::EpilogueTileAuto,
    Acc, Acc,
    ElemCD, cutlass::layout::RowMajor, 128 / cutlass::sizeof_bits<ElemCD>::value,
    ElemCD, cutlass::layout::RowMajor, 128 / cutlass::sizeof_bits<ElemCD>::value,
    cutlass::epilogue::collective::EpilogueScheduleAuto
  >::CollectiveOp;

using CollectiveMainloop = typename cutlass::gemm::collective::CollectiveBuilder<
    cutlass::arch::Sm100, cutlass::arch::OpClassTensorOp,
    ElemA, cutlass::layout::RowMajor, 128 / cutlass::sizeof_bits<ElemA>::value,
    ElemB, cutlass::layout::ColumnMajor, 128 / cutlass::sizeof_bits<ElemB>::value,
    Acc,
    TileShape, ClusterShape,
    cutlass::gemm::collective::StageCountAutoCarveout<static_cast<int>(sizeof(typename CollectiveEpilogue::SharedStorage))>,
    cutlass::gemm::collective::KernelScheduleAuto
  >::CollectiveOp;

using GemmKernel = cutlass::gemm::kernel::GemmUniversal<
    cute::Shape<int,int,int,int>,
    CollectiveMainloop,
    CollectiveEpilogue
>;
using Gemm = cutlass::gemm::device::GemmUniversalAdapter<GemmKernel>;

// Force the device kernel symbol into the cubin without needing a host main.
auto* _anchor = &cutlass::device_kernel<GemmKernel>;


// ===== COMPILED SASS (sm_100a) =====

	.target	sm_100a

	.elftype	@"ET_EXEC"


//--------------------- .note.nv.tkinfo           --------------------------
	.section	.note.nv.tkinfo,"",@"SHT_NOTE"
	.sectionflags	@"SHF_NOTE_NV_TKINFO"
	.tkinfo
        /*0018*/ 	.word	0x00000002
        /*0030*/ 	.string	""
        /*0030*/ 	.string	"ptxas"
        /*0030*/ 	.string	"Cuda compilation tools, release 13.0, V13.0.88"
        /*0030*/ 	.string	"Build cuda_13.0.r13.0/compiler.36424714_0"
        /*0030*/ 	.string	"-arch sm_100a -m 64 "



//--------------------- .note.nv.cuinfo           --------------------------
	.section	.note.nv.cuinfo,"",@"SHT_NOTE"
	.sectionflags	@"SHF_NOTE_NV_CUINFO"
        /*0018*/ 	.short	0x0002
        /*001a*/ 	.short	0x0064
        /*001c*/ 	.short	0x0082
	.zero		2


//--------------------- .nv.info                  --------------------------
	.section	.nv.info,"",@"SHT_CUDA_INFO"
	.align	4


	//----- nvinfo : EIATTR_REGCOUNT
	.align		4
        /*0000*/ 	.byte	0x04, 0x2f
        /*0002*/ 	.short	(.L_19 - .L_18)
	.align		4
.L_18:
        /*0004*/ 	.word	index@(_ZN7cutlass13device_kernelINS_4gemm6kernel13GemmUniversalIN4cute5tupleIJiiiiEEENS1_10collective13CollectiveMmaINS1_35MainloopSm100TmaUmmaWarpSpecializedILi4ELi2ELi4ENS5_IJNS4_1CILi2EEENSA_ILi1EEESC_EEEEENS5_IJNSA_ILi64EEENSA_ILi256EEENSA_ILi32EEEEEEfNS5_IJlSC_lEEEfSJ_NS4_8TiledMMAINS4_8MMA_AtomIJNS4_17SM100_MMA_TF32_SSINS_10tfloat32_tESN_fLi64ELi256ELNS4_4UMMA5MajorE0ELSP_0ELNSO_7ScaleInE0ELSQ_0EEEEEENS4_6LayoutINS5_IJSC_SC_SC_EEENS5_IJNSA_ILi0EEESV_SV_EEEEENS5_IJNS4_10UnderscoreESY_SY_EEEEENS4_13SM90_TMA_LOADENS4_14ComposedLayoutINS4_7SwizzleILi3ELi4ELi3EEENS4_18smem_ptr_flag_bitsILi32EEENST_INS5_IJNSA_ILi8EEESH_EEENS5_IJSH_SC_EEEEEEEvNS4_8identityENS4_23SM90_TMA_LOAD_MULTICASTES1B_vS1C_EENS_8epilogue10collective18CollectiveEpilogueINS1F_23Sm100TmaWarpSpecializedILi4ELi2ELi16ELb1ELb0EEEJSI_NS5_IJNST_ISF_SC_EENST_ISH_SC_EEEEEfSJ_fSJ_NS1F_6fusion15FusionCallbacksIS1J_NS1N_17LinearCombinationIffffLNS_15FloatRoundStyleE2EEESI_S1M_JEEENS4_5SM1004TMEM4LOAD26SM100_TMEM_LOAD_16dp128b8xES11_S1B_NS4_17SM75_U32x4_LDSM_NENS4_14SM90_TMA_STOREES1B_NS4_17SM90_U32x4_STSM_NENS4_39AutoVectorizingCopyWithAssumedAlignmentILi128EEEEEEvvEEEEvNT_6ParamsE)
        /*0008*/ 	.word	0x00000060


	//----- nvinfo : EIATTR_FRAME_SIZE
	.align		4
.L_19:
        /*000c*/ 	.byte	0x04, 0x11
        /*000e*/ 	.short	(.L_21 - .L_20)
	.align		4
.L_20:
        /*0010*/ 	.word	index@($__internal_2_$__cuda_sm10x_tcgen05_guardrail_trap_unallocated_columns_being_dealloced)
        /*0014*/ 	.word	0x00000000


	//----- nvinfo : EIATTR_FRAME_SIZE
	.align		4
.L_21:
        /*0018*/ 	.byte	0x04, 0x11
        /*001a*/ 	.short	(.L_23 - .L_22)
	.align		4
.L_22:
        /*001c*/ 	.word	index@($__internal_1_$__cuda_sm10x_tcgen05_guardrail_trap_phase_invalid_during_alloc)
        /*0020*/ 	.word	0x00000000


	//----- nvinfo : EIATTR_FRAME_SIZE
	.align		4
.L_23:
        /*0024*/ 	.byte	0x04, 0x11
        /*0026*/ 	.short	(.L_25 - .L_24)
	.align		4
.L_24:
        /*0028*/ 	.word	index@($__internal_0_$__cuda_sm10x_tcgen05_guardrail_trap_col_being_dealloced_not_returned_by_alloc)
        /*002c*/ 	.word	0x00000000


	//----- nvinfo : EIATTR_FRAME_SIZE
	.align		4
.L_25:
        /*0030*/ 	.byte	0x04, 0x11
        /*0032*/ 	.short	(.L_27 - .L_26)
	.align		4
.L_26:
        /*0034*/ 	.word	index@(_ZN7cutlass13device_kernelINS_4gemm6kernel13GemmUniversalIN4cute5tupleIJiiiiEEENS1_10collective13CollectiveMmaINS1_35MainloopSm100TmaUmmaWarpSpecializedILi4ELi2ELi4ENS5_IJNS4_1CILi2EEENSA_ILi1EEESC_EEEEENS5_IJNSA_ILi64EEENSA_ILi256EEENSA_ILi32EEEEEEfNS5_IJlSC_lEEEfSJ_NS4_8TiledMMAINS4_8MMA_AtomIJNS4_17SM100_MMA_TF32_SSINS_10tfloat32_tESN_fLi64ELi256ELNS4_4UMMA5MajorE0ELSP_0ELNSO_7ScaleInE0ELSQ_0EEEEEENS4_6LayoutINS5_IJSC_SC_SC_EEENS5_IJNSA_ILi0EEESV_SV_EEEEENS5_IJNS4_10UnderscoreESY_SY_EEEEENS4_13SM90_TMA_LOADENS4_14ComposedLayoutINS4_7SwizzleILi3ELi4ELi3EEENS4_18smem_ptr_flag_bitsILi32EEENST_INS5_IJNSA_ILi8EEESH_EEENS5_IJSH_SC_EEEEEEEvNS4_8identityENS4_23SM90_TMA_LOAD_MULTICASTES1B_vS1C_EENS_8epilogue10collective18CollectiveEpilogueINS1F_23Sm100TmaWarpSpecializedILi4ELi2ELi16ELb1ELb0EEEJSI_NS5_IJNST_ISF_SC_EENST_ISH_SC_EEEEEfSJ_fSJ_NS1F_6fusion15FusionCallbacksIS1J_NS1N_17LinearCombinationIffffLNS_15FloatRoundStyleE2EEESI_S1M_JEEENS4_5SM1004TMEM4LOAD26SM100_TMEM_LOAD_16dp128b8xES11_S1B_NS4_17SM75_U32x4_LDSM_NENS4_14SM90_TMA_STOREES1B_NS4_17SM90_U32x4_STSM_NENS4_39AutoVectorizingCopyWithAssumedAlignmentILi128EEEEEEvvEEEEvNT_6ParamsE)
        /*0038*/ 	.word	0x00000000


	//----- nvinfo : EIATTR_MIN_STACK_SIZE
	.align		4
.L_27:
        /*003c*/ 	.byte	0x04, 0x12
        /*003e*/ 	.short	(.L_29 - .L_28)
	.align		4
.L_28:
        /*0040*/ 	.word	index@(_ZN7cutlass13device_kernelINS_4gemm6kernel13GemmUniversalIN4cute5tupleIJiiiiEEENS1_10collective13CollectiveMmaINS1_35MainloopSm100TmaUmmaWarpSpecializedILi4ELi2ELi4ENS5_IJNS4_1CILi2EEENSA_ILi1EEESC_EEEEENS5_IJNSA_ILi64EEENSA_ILi256EEENSA_ILi32EEEEEEfNS5_IJlSC_lEEEfSJ_NS4_8TiledMMAINS4_8MMA_AtomIJNS4_17SM100_MMA_TF32_SSINS_10tfloat32_tESN_fLi64ELi256ELNS4_4UMMA5MajorE0ELSP_0ELNSO_7ScaleInE0ELSQ_0EEEEEENS4_6LayoutINS5_IJSC_SC_SC_EEENS5_IJNSA_ILi0EEESV_SV_EEEEENS5_IJNS4_10UnderscoreESY_SY_EEEEENS4_13SM90_TMA_LOADENS4_14ComposedLayoutINS4_7SwizzleILi3ELi4ELi3EEENS4_18smem_ptr_flag_bitsILi32EEENST_INS5_IJNSA_ILi8EEESH_EEENS5_IJSH_SC_EEEEEEEvNS4_8identityENS4_23SM90_TMA_LOAD_MULTICASTES1B_vS1C_EENS_8epilogue10collective18CollectiveEpilogueINS1F_23Sm100TmaWarpSpecializedILi4ELi2ELi16ELb1ELb0EEEJSI_NS5_IJNST_ISF_SC_EENST_ISH_SC_EEEEEfSJ_fSJ_NS1F_6fusion15FusionCallbacksIS1J_NS1N_17LinearCombinationIffffLNS_15FloatRoundStyleE2EEESI_S1M_JEEENS4_5SM1004TMEM4LOAD26SM100_TMEM_LOAD_16dp128b8xES11_S1B_NS4_17SM75_U32x4_LDSM_NENS4_14SM90_TMA_STOREES1B_NS4_17SM90_U32x4_STSM_NENS4_39AutoVectorizingCopyWithAssumedAlignmentILi128EEEEEEvvEEEEvNT_6ParamsE)
        /*0044*/ 	.word	0x00000000
.L_29:


//--------------------- .nv.compat                --------------------------
	.section	.nv.compat,"",@"SHT_CUDA_COMPAT_INFO"
	.align	4
        /*0000*/ 	.byte	0x02, 0x09, 0x01, 0x00, 0x02, 0x02, 0x02, 0x00, 0x02, 0x05, 0x05, 0x00, 0x03, 0x07, 0x01, 0x01
        /*0010*/ 	.byte	0x02, 0x03, 0x01, 0x00, 0x02, 0x06, 0x01, 0x00, 0x04, 0x0b, 0x08, 0x00, 0x09, 0x00, 0x00, 0x00
        /*0020*/ 	.byte	0x00, 0x00, 0x00, 0x00


//--------------------- .nv.info._ZN7cutlass13device_kernelINS_4gemm6kernel13GemmUniversalIN4cute5tupleIJiiiiEEENS1_10collective13CollectiveMmaINS1_35MainloopSm100TmaUmmaWarpSpecializedILi4ELi2ELi4ENS5_IJNS4_1CILi2EEENSA_ILi1EEESC_EEEEENS5_IJNSA_ILi64EEENSA_ILi256EEENSA_ILi32EEEEEEfNS5_IJlSC_lEEEfSJ_NS4_8TiledMMAINS4_8MMA_AtomIJNS4_17SM100_MMA_TF32_SSINS_10tfloat32_tESN_fLi64ELi256ELNS4_4UMMA5MajorE0ELSP_0ELNSO_7ScaleInE0ELSQ_0EEEEEENS4_6LayoutINS5_IJSC_SC_SC_EEENS5_IJNSA_ILi0EEESV_SV_EEEEENS5_IJNS4_10UnderscoreESY_SY_EEEEENS4_13SM90_TMA_LOADENS4_14ComposedLayoutINS4_7SwizzleILi3ELi4ELi3EEENS4_18smem_ptr_flag_bitsILi32EEENST_INS5_IJNSA_ILi8EEESH_EEENS5_IJSH_SC_EEEEEEEvNS4_8identityENS4_23SM90_TMA_LOAD_MULTICASTES1B_vS1C_EENS_8epilogue10collective18CollectiveEpilogueINS1F_23Sm100TmaWarpSpecializedILi4ELi2ELi16ELb1ELb0EEEJSI_NS5_IJNST_ISF_SC_EENST_ISH_SC_EEEEEfSJ_fSJ_NS1F_6fusion15FusionCallbacksIS1J_NS1N_17LinearCombinationIffffLNS_15FloatRoundStyleE2EEESI_S1M_JEEENS4_5SM1004TMEM4LOAD26SM100_TMEM_LOAD_16dp128b8xES11_S1B_NS4_17SM75_U32x4_LDSM_NENS4_14SM90_TMA_STOREES1B_NS4_17SM90_U32x4_STSM_NENS4_39AutoVectorizingCopyWithAssumedAlignmentILi128EEEEEEvvEEEEvNT_6ParamsE --------------------------
	.section	.nv.info._ZN7cutlass13device_kernelINS_4gemm6kernel13GemmUniversalIN4cute5tupleIJiiiiEEENS1_10collective13CollectiveMmaINS1_35MainloopSm100TmaUmmaWarpSpecializedILi4ELi2ELi4ENS5_IJNS4_1CILi2EEENSA_ILi1EEESC_EEEEENS5_IJNSA_ILi64EEENSA_ILi256EEENSA_ILi32EEEEEEfNS5_IJlSC_lEEEfSJ_NS4_8TiledMMAINS4_8MMA_AtomIJNS4_17SM100_MMA_TF32_SSINS_10tfloat32_tESN_fLi64ELi256ELNS4_4UMMA5MajorE0ELSP_0ELNSO_7ScaleInE0ELSQ_0EEEEEENS4_6LayoutINS5_IJSC_SC_SC_EEENS5_IJNSA_ILi0EEESV_SV_EEEEENS5_IJNS4_10UnderscoreESY_SY_EEEEENS4_13SM90_TMA_LOADENS4_14ComposedLayoutINS4_7SwizzleILi3ELi4ELi3EEENS4_18smem_ptr_flag_bitsILi32EEENST_INS5_IJNSA_ILi8EEESH_EEENS5_IJSH_SC_EEEEEEEvNS4_8identityENS4_23SM90_TMA_LOAD_MULTICASTES1B_vS1C_EENS_8epilogue10collective18CollectiveEpilogueINS1F_23Sm100TmaWarpSpecializedILi4ELi2ELi16ELb1ELb0EEEJSI_NS5_IJNST_ISF_SC_EENST_ISH_SC_EEEEEfSJ_fSJ_NS1F_6fusion15FusionCallbacksIS1J_NS1N_17LinearCombinationIffffLNS_15FloatRoundStyleE2EEESI_S1M_JEEENS4_5SM1004TMEM4LOAD26SM100_TMEM_LOAD_16dp128b8xES11_S1B_NS4_17SM75_U32x4_LDSM_NENS4_14SM90_TMA_STOREES1B_NS4_17SM90_U32x4_STSM_NENS4_39AutoVectorizingCopyWithAssumedAlignmentILi128EEEEEEvvEEEEvNT_6ParamsE,"",@"SHT_CUDA_INFO"
	.sectionflags	@""
	.align	4


	//----- nvinfo : EIATTR_CUDA_API_VERSION
	.align		4
        /*0000*/ 	.byte	0x04, 0x37
        /*0002*/ 	.short	(.L_31 - .L_30)
.L_30:
        /*0004*/ 	.word	0x00000082


	//----- nvinfo : EIATTR_KPARAM_INFO
	.align		4
.L_31:
        /*0008*/ 	.byte	0x04, 0x17
        /*000a*/ 	.short	(.L_33 - .L_32)
.L_32:
        /*000c*/ 	.word	0x00000000
        /*0010*/ 	.short	0x0000
        /*0012*/ 	.short	0x0000
        /*0014*/ 	.byte	0x00, 0xf0, 0x01, 0x20


	//----- nvinfo : EIATTR_AT_ENTRY_FRAGMENTS
	.align		4
.L_33:
        /*0018*/ 	.byte	0x04, 0x4f
        /*001a*/ 	.short	(.L_35 - .L_34)


	//   ....[0]....
.L_34:
        /*001c*/ 	.word	0x00000006


	//----- nvinfo : EIATTR_RESERVED_SMEM_USED
	.align		4
.L_35:
        /*0020*/ 	.byte	0x01, 0x41
	.zero		2


	//----- nvinfo : EIATTR_SPARSE_MMA_MASK
	.align		4
        /*0024*/ 	.byte	0x03, 0x50
        /*0026*/ 	.short	0x0000


	//----- nvinfo : EIATTR_TCGEN05_1CTA_USED
	.align		4
        /*0028*/ 	.byte	0x01, 0x51
	.zero		2


	//----- nvinfo : EIATTR_MAXREG_COUNT
	.align		4
        /*002c*/ 	.byte	0x03, 0x1b
        /*002e*/ 	.short	0x00ff


	//----- nvinfo : EIATTR_NUM_BARRIERS
	.align		4
        /*0030*/ 	.byte	0x02, 0x4c
        /*0032*/ 	.byte	0x07
	.zero		1


	//----- nvinfo : EIATTR_EXTERNS
	.align		4
        /*0034*/ 	.byte	0x04, 0x0f
        /*0036*/ 	.short	(.L_37 - .L_36)


	//   ....[0]....
	.align		4
.L_36:
        /*0038*/ 	.word	index@(__assertfail)


	//----- nvinfo : EIATTR_MERCURY_ISA_VERSION
	.align		4
.L_37:
        /*003c*/ 	.byte	0x03, 0x5f
        /*003e*/ 	.short	0x0101


	//----- nvinfo : EIATTR_INT_WARP_WIDE_INSTR_OFFSETS
	.align		4
        /*0040*/ 	.byte	0x04, 0x31
        /*0042*/ 	.short	(.L_39 - .L_38)


	//   ....[0]....
.L_38:
        /*0044*/ 	.word	0x00003ce0


	//   ....[1]....
        /*0048*/ 	.word	0x00003d00


	//   ....[2]....
        /*004c*/ 	.word	0x00003d30


	//   ....[3]....
        /*0050*/ 	.word	0x00004940


	//   ....[4]....
        /*0054*/ 	.word	0x000049a0


	//   ....[5]....
        /*0058*/ 	.word	0x00004a90


	//   ....[6]....
        /*005c*/ 	.word	0x00004b10


	//   ....[7]....
        /*0060*/ 	.word	0x00004bf0


	//   ....[8]....
        /*0064*/ 	.word	0x00004c70


	//   ....[9]....
        /*0068*/ 	.word	0x00004d60


	//   ....[10]....
        /*006c*/ 	.word	0x00004df0


	//   ....[11]....
        /*0070*/ 	.word	0x00004ee0


	//   ....[12]....
        /*0074*/ 	.word	0x00004f60


	//   ....[13]....
        /*0078*/ 	.word	0x00005060


	//   ....[14]....
        /*007c*/ 	.word	0x000050e0


	//   ....[15]....
        /*0080*/ 	.word	0x000051e0


	//   ....[16]....
        /*0084*/ 	.word	0x00005270


	//   ....[17]....
        /*0088*/ 	.word	0x00005370


	//   ....[18]....
        /*008c*/ 	.word	0x00005400


	//----- nvinfo : EIATTR_COOP_GROUP_MASK_REGIDS
	.align		4
.L_39:
        /*0090*/ 	.byte	0x04, 0x29
        /*0092*/ 	.short	(.L_41 - .L_40)


	//   ....[0]....
.L_40:
        /*0094*/ 	.word	0xffffffff


	//   ....[1]....
        /*0098*/ 	.word	0xffffffff


	//   ....[2]....
        /*009c*/ 	.word	0xffffffff


	//   ....[3]....
        /*00a0*/ 	.word	0xffffffff


	//   ....[4]....
        /*00a4*/ 	.word	0xffffffff


	//   ....[5]....
        /*00a8*/ 	.word	0xffffffff


	//   ....[6]....
        /*00ac*/ 	.word	0xffffffff


	//   ....[7]....
        /*00b0*/ 	.word	0xffffffff


	//   ....[8]....
        /*00b4*/ 	.word	0xffffffff


	//   ....[9]....
        /*00b8*/ 	.word	0xffffffff


	//   ....[10]....
        /*00bc*/ 	.word	0xffffffff


	//   ....[11]....
        /*00c0*/ 	.word	0xffffffff


	//   ....[12]....
        /*00c4*/ 	.word	0xffffffff


	//   ....[13]....
        /*00c8*/ 	.word	0xffffffff


	//----- nvinfo : EIATTR_COOP_GROUP_INSTR_OFFSETS
	.align		4
.L_41:
        /*00cc*/ 	.byte	0x04, 0x28
        /*00ce*/ 	.short	(.L_43 - .L_42)


	//   ....[0]....
.L_42:
        /*00d0*/ 	.word	0x00000080


	//   ....[1]....
        /*00d4*/ 	.word	0x000004f0


	//   ....[2]....
        /*00d8*/ 	.word	0x00000690


	//   ....[3]....
        /*00dc*/ 	.word	0x00000830


	//   ....[4]....
        /*00e0*/ 	.word	0x00000930


	//   ....[5]....
        /*00e4*/ 	.word	0x00000aa0


	//   ....[6]....
        /*00e8*/ 	.word	0x00000c40


	//   ....[7]....
        /*00ec*/ 	.word	0x00000df0


	//   ....[8]....
        /*00f0*/ 	.word	0x00001fe0


	//   ....[9]....
        /*00f4*/ 	.word	0x00002ed0


	//   ....[10]....
        /*00f8*/ 	.word	0x000030e0


	//   ....[11]....
        /*00fc*/ 	.word	0x00003110


	//   ....[12]....
        /*0100*/ 	.word	0x00003bc0


	//   ....[13]....
        /*0104*/ 	.word	0x00003df0


	//----- nvinfo : EIATTR_VRC_CTA_INIT_COUNT
	.align		4
.L_43:
        /*0108*/ 	.byte	0x02, 0x4a
        /*010a*/ 	.byte	0x80
	.zero		1


	//----- nvinfo : EIATTR_SYSCALL_OFFSETS
	.align		4
        /*010c*/ 	.byte	0x04, 0x46
        /*010e*/ 	.short	(.L_45 - .L_44)


	//   ....[0]....
.L_44:
        /*0110*/ 	.word	0x000060d0


	//   ....[1]....
        /*0114*/ 	.word	0x000061c0


	//   ....[2]....
        /*0118*/ 	.word	0x00006a50


	//   ....[3]....
        /*011c*/ 	.word	0x00007210


	//   ....[4]....
        /*0120*/ 	.word	0x00007970


	//   ....[5]....
        /*0124*/ 	.word	0x00008110


	//   ....[6]....
        /*0128*/ 	.word	0x000088b0


	//   ....[7]....
        /*012c*/ 	.word	0x00009080


	//   ....[8]....
        /*0130*/ 	.word	0x00009820


	//   ....[9]....
        /*0134*/ 	.word	0x00009f70


	//----- nvinfo : EIATTR_MBARRIER_INSTR_OFFSETS
	.align		4
.L_45:
        /*0138*/ 	.byte	0x04, 0x39
        /*013a*/ 	.short	(.L_47 - .L_46)


	//   ....[0]....
.L_46:
        /*013c*/ 	.word	0x00000600
        /*0140*/ 	.word	0x000000ff
        /*0144*/ 	.word	0x00000000
        /*0148*/ 	.short	0x0100
        /*014a*/ 	.byte	0x04
	.zero		1


	//   ....[1]....
        /*014c*/ 	.word	0x00000610
        /*0150*/ 	.word	0x000000ff
        /*0154*/ 	.word	0x00000020
        /*0158*/ 	.short	0x0100
        /*015a*/ 	.byte	0x04
	.zero		1


	//   ....[2]....
        /*015c*/ 	.word	0x00000620
        /*0160*/ 	.word	0x000000ff
        /*0164*/ 	.word	0x00000008
        /*0168*/ 	.short	0x0100
        /*016a*/ 	.byte	0x04
	.zero		1


	//   ....[3]....
        /*016c*/ 	.word	0x00000630
        /*0170*/ 	.word	0x000000ff
        /*0174*/ 	.word	0x00000028
        /*0178*/ 	.short	0x0100
        /*017a*/ 	.byte	0x04
	.zero		1


	//   ....[4]....
        /*017c*/ 	.word	0x00000640
        /*0180*/ 	.word	0x000000ff
        /*0184*/ 	.word	0x00000010
        /*0188*/ 	.short	0x0100
        /*018a*/ 	.byte	0x04
	.zero		1


	//   ....[5]....
        /*018c*/ 	.word	0x00000650
        /*0190*/ 	.word	0x000000ff
        /*0194*/ 	.word	0x00000030
        /*0198*/ 	.short	0x0100
        /*019a*/ 	.byte	0x04
	.zero		1


	//   ....[6]....
        /*019c*/ 	.word	0x00000660
        /*01a0*/ 	.word	0x000000ff
        /*01a4*/ 	.word	0x00000018
        /*01a8*/ 	.short	0x0100
        /*01aa*/ 	.byte	0x04
	.zero		1


	//   ....[7]....
        /*01ac*/ 	.word	0x00000670
        /*01b0*/ 	.word	0x000000ff
        /*01b4*/ 	.word	0x00000038
        /*01b8*/ 	.short	0x0100
        /*01ba*/ 	.byte	0x04
	.zero		1


	//   ....[8]....
        /*01bc*/ 	.word	0x000007a0
        /*01c0*/ 	.word	0x000000ff
        /*01c4*/ 	.word	0x00000040
        /*01c8*/ 	.short	0x0100
        /*01ca*/ 	.byte	0x04
	.zero		1


	//   ....[9]....
        /*01cc*/ 	.word	0x000007b0
        /*01d0*/ 	.word	0x000000ff
        /*01d4*/ 	.word	0x00000060
        /*01d8*/ 	.short	0x0100
        /*01da*/ 	.byte	0x04
	.zero		1


	//   ....[10]....
        /*01dc*/ 	.word	0x000007c0
        /*01e0*/ 	.word	0x000000ff
        /*01e4*/ 	.word	0x00000048
        /*01e8*/ 	.short	0x0100
        /*01ea*/ 	.byte	0x04
	.zero		1


	//   ....[11]....
        /*01ec*/ 	.word	0x000007d0
        /*01f0*/ 	.word	0x000000ff
        /*01f4*/ 	.word	0x00000068
        /*01f8*/ 	.short	0x0100
        /*01fa*/ 	.byte	0x04
	.zero		1


	//   ....[12]....
        /*01fc*/ 	.word	0x000007e0
        /*0200*/ 	.word	0x000000ff
        /*0204*/ 	.word	0x00000050
        /*0208*/ 	.short	0x0100
        /*020a*/ 	.byte	0x04
	.zero		1


	//   ....[13]....
        /*020c*/ 	.word	0x000007f0
        /*0210*/ 	.word	0x000000ff
        /*0214*/ 	.word	0x00000070
        /*0218*/ 	.short	0x0100
        /*021a*/ 	.byte	0x04
	.zero		1


	//   ....[14]....
        /*021c*/ 	.word	0x00000800
        /*0220*/ 	.word	0x000000ff
        /*0224*/ 	.word	0x00000058
        /*0228*/ 	.short	0x0100
        /*022a*/ 	.byte	0x04
	.zero		1


	//   ....[15]....
        /*022c*/ 	.word	0x00000810
        /*0230*/ 	.word	0x000000ff
        /*0234*/ 	.word	0x00000078
        /*0238*/ 	.short	0x0100
        /*023a*/ 	.byte	0x04
	.zero		1


	//   ....[16]....
        /*023c*/ 	.word	0x00000900
        /*0240*/ 	.word	0x000000ff
        /*0244*/ 	.word	0x00000080
        /*0248*/ 	.short	0x0100
        /*024a*/ 	.byte	0x06
	.zero		1


	//   ....[17]....
        /*024c*/ 	.word	0x00000910
        /*0250*/ 	.word	0x000000ff
        /*0254*/ 	.word	0x00000088
        /*0258*/ 	.short	0x0100
        /*025a*/ 	.byte	0x06
	.zero		1


	//   ....[18]....
        /*025c*/ 	.word	0x00000a50
        /*0260*/ 	.word	0x000000ff
        /*0264*/ 	.word	0x00000090
        /*0268*/ 	.short	0x0100
        /*026a*/ 	.byte	0x06
	.zero		1


	//   ....[19]....
        /*026c*/ 	.word	0x00000a60
        /*0270*/ 	.word	0x000000ff
        /*0274*/ 	.word	0x000000a0
        /*0278*/ 	.short	0x0100
        /*027a*/ 	.byte	0x06
	.zero		1


	//   ....[20]....
        /*027c*/ 	.word	0x00000a70
        /*0280*/ 	.word	0x000000ff
        /*0284*/ 	.word	0x00000098
        /*0288*/ 	.short	0x0100
        /*028a*/ 	.byte	0x06
	.zero		1


	//   ....[21]....
        /*028c*/ 	.word	0x00000a80
        /*0290*/ 	.word	0x000000ff
        /*0294*/ 	.word	0x000000a8
        /*0298*/ 	.short	0x0100
        /*029a*/ 	.byte	0x06
	.zero		1


	//   ....[22]....
        /*029c*/ 	.word	0x00000bb0
        /*02a0*/ 	.word	0x000000ff
        /*02a4*/ 	.word	0x000000b0
        /*02a8*/ 	.short	0x0100
        /*02aa*/ 	.byte	0x04
	.zero		1


	//   ....[23]....
        /*02ac*/ 	.word	0x00000bc0
        /*02b0*/ 	.word	0x000000ff
        /*02b4*/ 	.word	0x000000d0
        /*02b8*/ 	.short	0x0100
        /*02ba*/ 	.byte	0x04
	.zero		1


	//   ....[24]....
        /*02bc*/ 	.word	0x00000bd0
        /*02c0*/ 	.word	0x000000ff
        /*02c4*/ 	.word	0x000000b8
        /*02c8*/ 	.short	0x0100
        /*02ca*/ 	.byte	0x04
	.zero		1


	//   ....[25]....
        /*02cc*/ 	.word	0x00000be0
        /*02d0*/ 	.word	0x000000ff
        /*02d4*/ 	.word	0x000000d8
        /*02d8*/ 	.short	0x0100
        /*02da*/ 	.byte	0x04
	.zero		1


	//   ....[26]....
        /*02dc*/ 	.word	0x00000bf0
        /*02e0*/ 	.word	0x000000ff
        /*02e4*/ 	.word	0x000000c0
        /*02e8*/ 	.short	0x0100
        /*02ea*/ 	.byte	0x04
	.zero		1


	//   ....[27]....
        /*02ec*/ 	.word	0x00000c00
        /*02f0*/ 	.word	0x000000ff
        /*02f4*/ 	.word	0x000000e0
        /*02f8*/ 	.short	0x0100
        /*02fa*/ 	.byte	0x04
	.zero		1


	//   ....[28]....
        /*02fc*/ 	.word	0x00000c10
        /*0300*/ 	.word	0x000000ff
        /*0304*/ 	.word	0x000000c8
        /*0308*/ 	.short	0x0100
        /*030a*/ 	.byte	0x04
	.zero		1


	//   ....[29]....
        /*030c*/ 	.word	0x00000c20
        /*0310*/ 	.word	0x000000ff
        /*0314*/ 	.word	0x000000e8
        /*0318*/ 	.short	0x0100
        /*031a*/ 	.byte	0x04
	.zero		1


	//   ....[30]....
        /*031c*/ 	.word	0x00000d10
        /*0320*/ 	.word	0x000000ff
        /*0324*/ 	.word	0x000000f0
        /*0328*/ 	.short	0x0100
        /*032a*/ 	.byte	0x04
	.zero		1


	//   ....[31]....
        /*032c*/ 	.word	0x00000d20
        /*0330*/ 	.word	0x000000ff
        /*0334*/ 	.word	0x00000100
        /*0338*/ 	.short	0x0100
        /*033a*/ 	.byte	0x04
	.zero		1


	//   ....[32]....
        /*033c*/ 	.word	0x00000d30
        /*0340*/ 	.word	0x000000ff
        /*0344*/ 	.word	0x000000f8
        /*0348*/ 	.short	0x0100
        /*034a*/ 	.byte	0x04
	.zero		1


	//   ....[33]....
        /*034c*/ 	.word	0x00000d40
        /*0350*/ 	.word	0x000000ff
        /*0354*/ 	.word	0x00000108
        /*0358*/ 	.short	0x0100
        /*035a*/ 	.byte	0x04
	.zero		1


	//   ....[34]....
        /*035c*/ 	.word	0x000018a0
        /*0360*/ 	.word	0x00000000
        /*0364*/ 	.word	0x00000100
        /*0368*/ 	.short	0x010a
        /*036a*/ 	.byte	0xff
	.zero		1


	//   ....[35]....
        /*036c*/ 	.word	0x000018c0
        /*0370*/ 	.word	0x00000000
        /*0374*/ 	.word	0x000000f0
        /*0378*/ 	.short	0x0101
        /*037a*/ 	.byte	0xff
	.zero		1


	//   ....[36]....
        /*037c*/ 	.word	0x00001980
        /*0380*/ 	.word	0x000000ff
        /*0384*/ 	.word	0x00000020
        /*0388*/ 	.short	0x010a
        /*038a*/ 	.byte	0x04
	.zero		1


	//   ....[37]....
        /*038c*/ 	.word	0x00001a00
        /*0390*/ 	.word	0x000000ff
        /*0394*/ 	.word	0x00000020
        /*0398*/ 	.short	0x010a
        /*039a*/ 	.byte	0x21
	.zero		1


	//   ....[38]....
        /*039c*/ 	.word	0x00001b90
        /*03a0*/ 	.word	0x000000ff
        /*03a4*/ 	.word	0x00000020
        /*03a8*/ 	.short	0x010a
        /*03aa*/ 	.byte	0x06
	.zero		1


	//   ....[39]....
        /*03ac*/ 	.word	0x00001ca0
        /*03b0*/ 	.word	0x000000ff
        /*03b4*/ 	.word	0x00000088
        /*03b8*/ 	.short	0x0101
        /*03ba*/ 	.byte	0x0d
	.zero		1


	//   ....[40]....
        /*03bc*/ 	.word	0x00001cc0
        /*03c0*/ 	.word	0x000000ff
        /*03c4*/ 	.word	0x00000020
        /*03c8*/ 	.short	0x010a
        /*03ca*/ 	.byte	0x04
	.zero		1


	//   ....[41]....
        /*03cc*/ 	.word	0x00001d40
        /*03d0*/ 	.word	0x000000ff
        /*03d4*/ 	.word	0x00000020
        /*03d8*/ 	.short	0x010a
        /*03da*/ 	.byte	0x09
	.zero		1


	//   ....[42]....
        /*03dc*/ 	.word	0x00001ee0
        /*03e0*/ 	.word	0x000000ff
        /*03e4*/ 	.word	0x00000020
        /*03e8*/ 	.short	0x010a
        /*03ea*/ 	.byte	0x07
	.zero		1


	//   ....[43]....
        /*03ec*/ 	.word	0x00002010
        /*03f0*/ 	.word	0x00000003
        /*03f4*/ 	.word	0x00000090
        /*03f8*/ 	.short	0x010a
        /*03fa*/ 	.byte	0xff
	.zero		1


	//   ....[44]....
        /*03fc*/ 	.word	0x00002160
        /*0400*/ 	.word	0x00000000
        /*0404*/ 	.word	0x00000000
        /*0408*/ 	.short	0x0101
        /*040a*/ 	.byte	0xff
	.zero		1


	//   ....[45]....
        /*040c*/ 	.word	0x00002720
        /*0410*/ 	.word	0x000000ff
        /*0414*/ 	.word	0x00000000
        /*0418*/ 	.short	0x010a
        /*041a*/ 	.byte	0x04
	.zero		1


	//   ....[46]....
        /*041c*/ 	.word	0x000027b0
        /*0420*/ 	.word	0x000000ff
        /*0424*/ 	.word	0x00000000
        /*0428*/ 	.short	0x010a
        /*042a*/ 	.byte	0x05
	.zero		1


	//   ....[47]....
        /*042c*/ 	.word	0x00002840
        /*0430*/ 	.word	0x000000ff
        /*0434*/ 	.word	0x00000000
        /*0438*/ 	.short	0x010a
        /*043a*/ 	.byte	0x05
	.zero		1


	//   ....[48]....
        /*043c*/ 	.word	0x000028e0
        /*0440*/ 	.word	0x00000000
        /*0444*/ 	.word	0x00000000
        /*0448*/ 	.short	0x010a
        /*044a*/ 	.byte	0xff
	.zero		1


	//   ....[49]....
        /*044c*/ 	.word	0x00002a20
        /*0450*/ 	.word	0x00000002
        /*0454*/ 	.word	0x000000f0
        /*0458*/ 	.short	0x010a
        /*045a*/ 	.byte	0xff
	.zero		1


	//   ....[50]....
        /*045c*/ 	.word	0x00002a80
        /*0460*/ 	.word	0x00000004
        /*0464*/ 	.word	0x00000000
        /*0468*/ 	.short	0x0101
        /*046a*/ 	.byte	0xff
	.zero		1


	//   ....[51]....
        /*046c*/ 	.word	0x00002aa0
        /*0470*/ 	.word	0x000000ff
        /*0474*/ 	.word	0x000000a0
        /*0478*/ 	.short	0x010a
        /*047a*/ 	.byte	0x04
	.zero		1


	//   ....[52]....
        /*047c*/ 	.word	0x00002bc0
        /*0480*/ 	.word	0x00000002
        /*0484*/ 	.word	0x00000090
        /*0488*/ 	.short	0x010a
        /*048a*/ 	.byte	0xff
	.zero		1


	//   ....[53]....
        /*048c*/ 	.word	0x00002cd0
        /*0490*/ 	.word	0x00000002
        /*0494*/ 	.word	0x00000000
        /*0498*/ 	.short	0x0101
        /*049a*/ 	.byte	0xff
	.zero		1


	//   ....[54]....
        /*049c*/ 	.word	0x00002d60
        /*04a0*/ 	.word	0x000000ff
        /*04a4*/ 	.word	0x000000a0
        /*04a8*/ 	.short	0x0106
        /*04aa*/ 	.byte	0x04
	.zero		1


	//   ....[55]....
        /*04ac*/ 	.word	0x00002d80
        /*04b0*/ 	.word	0x000000ff
        /*04b4*/ 	.word	0x000000a0
        /*04b8*/ 	.short	0x010a
        /*04ba*/ 	.byte	0x04
	.zero		1


	//   ....[56]....
        /*04bc*/ 	.word	0x00002e10
        /*04c0*/ 	.word	0x000000ff
        /*04c4*/ 	.word	0x000000a0
        /*04c8*/ 	.short	0x0106
        /*04ca*/ 	.byte	0x07
	.zero		1


	//   ....[57]....
        /*04cc*/ 	.word	0x00002e50
        /*04d0*/ 	.word	0x00000000
        /*04d4*/ 	.word	0x000000a0
        /*04d8*/ 	.short	0x010a
        /*04da*/ 	.byte	0xff
	.zero		1


	//   ....[58]....
        /*04dc*/ 	.word	0x000033b0
        /*04e0*/ 	.word	0x00000000
        /*04e4*/ 	.word	0x00000090
        /*04e8*/ 	.short	0x010a
        /*04ea*/ 	.byte	0xff
	.zero		1


	//   ....[59]....
        /*04ec*/ 	.word	0x000034b0
        /*04f0*/ 	.word	0x00000003
        /*04f4*/ 	.word	0x00000000
        /*04f8*/ 	.short	0x0101
        /*04fa*/ 	.byte	0xff
	.zero		1


	//   ....[60]....
        /*04fc*/ 	.word	0x000034c0
        /*0500*/ 	.word	0x000000ff
        /*0504*/ 	.word	0x00000000
        /*0508*/ 	.short	0x010a
        /*050a*/ 	.byte	0x04
	.zero		1


	//   ....[61]....
        /*050c*/ 	.word	0x00003540
        /*0510*/ 	.word	0x000000ff
        /*0514*/ 	.word	0x000000d0
        /*0518*/ 	.short	0x010a
        /*051a*/ 	.byte	0x1f
	.zero		1


	//   ....[62]....
        /*051c*/ 	.word	0x00003620
        /*0520*/ 	.word	0x000000ff
        /*0524*/ 	.word	0x00000000
        /*0528*/ 	.short	0x010a
        /*052a*/ 	.byte	0x05
	.zero		1


	//   ....[63]....
        /*052c*/ 	.word	0x00003760
        /*0530*/ 	.word	0x000000ff
        /*0534*/ 	.word	0x00000000
        /*0538*/ 	.short	0x010a
        /*053a*/ 	.byte	0x04
	.zero		1


	//   ....[64]....
        /*053c*/ 	.word	0x000039f0
        /*0540*/ 	.word	0x000000ff
        /*0544*/ 	.word	0x00000000
        /*0548*/ 	.short	0x010a
        /*054a*/ 	.byte	0x04
	.zero		1


	//   ....[65]....
        /*054c*/ 	.word	0x00003a80
        /*0550*/ 	.word	0x000000ff
        /*0554*/ 	.word	0x00000000
        /*0558*/ 	.short	0x010a
        /*055a*/ 	.byte	0x05
	.zero		1


	//   ....[66]....
        /*055c*/ 	.word	0x00003b10
        /*0560*/ 	.word	0x000000ff
        /*0564*/ 	.word	0x00000000
        /*0568*/ 	.short	0x010a
        /*056a*/ 	.byte	0x05
	.zero		1


	//   ....[67]....
        /*056c*/ 	.word	0x00003ba0
        /*0570*/ 	.word	0x000000ff
        /*0574*/ 	.word	0x00000000
        /*0578*/ 	.short	0x010a
        /*057a*/ 	.byte	0x04
	.zero		1


	//   ....[68]....
        /*057c*/ 	.word	0x000040f0
        /*0580*/ 	.word	0x00000008
        /*0584*/ 	.word	0x00000090
        /*0588*/ 	.short	0x010a
        /*058a*/ 	.byte	0xff
	.zero		1


	//   ....[69]....
        /*058c*/ 	.word	0x00004260
        /*0590*/ 	.word	0x00000000
        /*0594*/ 	.word	0x00000000
        /*0598*/ 	.short	0x0101
        /*059a*/ 	.byte	0xff
	.zero		1


	//   ....[70]....
        /*059c*/ 	.word	0x00004750
        /*05a0*/ 	.word	0x000000ff
        /*05a4*/ 	.word	0x00000088
        /*05a8*/ 	.short	0x010a
        /*05aa*/ 	.byte	0x15
	.zero		1


	//   ....[71]....
        /*05ac*/ 	.word	0x000048e0
        /*05b0*/ 	.word	0x000000ff
        /*05b4*/ 	.word	0x00000060
        /*05b8*/ 	.short	0x010a
        /*05ba*/ 	.byte	0x15
	.zero		1


	//   ....[72]....
        /*05bc*/ 	.word	0x00004a40
        /*05c0*/ 	.word	0x000000ff
        /*05c4*/ 	.word	0x00000040
        /*05c8*/ 	.short	0x010b
        /*05ca*/ 	.byte	0x15
	.zero		1


	//   ....[73]....
        /*05cc*/ 	.word	0x00004a50
        /*05d0*/ 	.word	0x000000ff
        /*05d4*/ 	.word	0x00000000
        /*05d8*/ 	.short	0x0101
        /*05da*/ 	.byte	0x27
	.zero		1


	//   ....[74]....
        /*05dc*/ 	.word	0x00004a60
        /*05e0*/ 	.word	0x000000ff
        /*05e4*/ 	.word	0x00000068
        /*05e8*/ 	.short	0x010a
        /*05ea*/ 	.byte	0x15
	.zero		1


	//   ....[75]....
        /*05ec*/ 	.word	0x00004ba0
        /*05f0*/ 	.word	0x000000ff
        /*05f4*/ 	.word	0x00000048
        /*05f8*/ 	.short	0x010b
        /*05fa*/ 	.byte	0x15
	.zero		1


	//   ....[76]....
        /*05fc*/ 	.word	0x00004bb0
        /*0600*/ 	.word	0x000000ff
        /*0604*/ 	.word	0x00000000
        /*0608*/ 	.short	0x0101
        /*060a*/ 	.byte	0x26
	.zero		1


	//   ....[77]....
        /*060c*/ 	.word	0x00004bc0
        /*0610*/ 	.word	0x000000ff
        /*0614*/ 	.word	0x00000070
        /*0618*/ 	.short	0x010a
        /*061a*/ 	.byte	0x15
	.zero		1


	//   ....[78]....
        /*061c*/ 	.word	0x00004d10
        /*0620*/ 	.word	0x000000ff
        /*0624*/ 	.word	0x00000050
        /*0628*/ 	.short	0x010b
        /*062a*/ 	.byte	0x15
	.zero		1


	//   ....[79]....
        /*062c*/ 	.word	0x00004d20
        /*0630*/ 	.word	0x000000ff
        /*0634*/ 	.word	0x00000000
        /*0638*/ 	.short	0x0101
        /*063a*/ 	.byte	0x25
	.zero		1


	//   ....[80]....
        /*063c*/ 	.word	0x00004d30
        /*0640*/ 	.word	0x000000ff
        /*0644*/ 	.word	0x00000078
        /*0648*/ 	.short	0x010a
        /*064a*/ 	.byte	0x15
	.zero		1


	//   ....[81]....
        /*064c*/ 	.word	0x00004e90
        /*0650*/ 	.word	0x000000ff
        /*0654*/ 	.word	0x00000058
        /*0658*/ 	.short	0x010b
        /*065a*/ 	.byte	0x15
	.zero		1


	//   ....[82]....
        /*065c*/ 	.word	0x00004ea0
        /*0660*/ 	.word	0x000000ff
        /*0664*/ 	.word	0x00000000
        /*0668*/ 	.short	0x0101
        /*066a*/ 	.byte	0x1d
	.zero		1


	//   ....[83]....
        /*066c*/ 	.word	0x00004eb0
        /*0670*/ 	.word	0x000000ff
        /*0674*/ 	.word	0x00000060
        /*0678*/ 	.short	0x010a
        /*067a*/ 	.byte	0x15
	.zero		1


	//   ....[84]....
        /*067c*/ 	.word	0x00005010
        /*0680*/ 	.word	0x000000ff
        /*0684*/ 	.word	0x00000040
        /*0688*/ 	.short	0x010b
        /*068a*/ 	.byte	0x15
	.zero		1


	//   ....[85]....
        /*068c*/ 	.word	0x00005020
        /*0690*/ 	.word	0x000000ff
        /*0694*/ 	.word	0x00000000
        /*0698*/ 	.short	0x0101
        /*069a*/ 	.byte	0x27
	.zero		1


	//   ....[86]....
        /*069c*/ 	.word	0x00005030
        /*06a0*/ 	.word	0x000000ff
        /*06a4*/ 	.word	0x00000068
        /*06a8*/ 	.short	0x010a
        /*06aa*/ 	.byte	0x15
	.zero		1


	//   ....[87]....
        /*06ac*/ 	.word	0x00005190
        /*06b0*/ 	.word	0x000000ff
        /*06b4*/ 	.word	0x00000048
        /*06b8*/ 	.short	0x010b
        /*06ba*/ 	.byte	0x15
	.zero		1


	//   ....[88]....
        /*06bc*/ 	.word	0x000051a0
        /*06c0*/ 	.word	0x000000ff
        /*06c4*/ 	.word	0x00000000
        /*06c8*/ 	.short	0x0101
        /*06ca*/ 	.byte	0x26
	.zero		1


	//   ....[89]....
        /*06cc*/ 	.word	0x000051b0
        /*06d0*/ 	.word	0x000000ff
        /*06d4*/ 	.word	0x00000070
        /*06d8*/ 	.short	0x010a
        /*06da*/ 	.byte	0x15
	.zero		1


	//   ....[90]....
        /*06dc*/ 	.word	0x00005320
        /*06e0*/ 	.word	0x000000ff
        /*06e4*/ 	.word	0x00000050
        /*06e8*/ 	.short	0x010b
        /*06ea*/ 	.byte	0x15
	.zero		1


	//   ....[91]....
        /*06ec*/ 	.word	0x00005330
        /*06f0*/ 	.word	0x000000ff
        /*06f4*/ 	.word	0x00000000
        /*06f8*/ 	.short	0x0101
        /*06fa*/ 	.byte	0x25
	.zero		1


	//   ....[92]....
        /*06fc*/ 	.word	0x00005340
        /*0700*/ 	.word	0x000000ff
        /*0704*/ 	.word	0x00000078
        /*0708*/ 	.short	0x010a
        /*070a*/ 	.byte	0x15
	.zero		1


	//   ....[93]....
        /*070c*/ 	.word	0x00005530
        /*0710*/ 	.word	0x000000ff
        /*0714*/ 	.word	0x00000058
        /*0718*/ 	.short	0x010b
        /*071a*/ 	.byte	0x15
	.zero		1


	//   ....[94]....
        /*071c*/ 	.word	0x00005540
        /*0720*/ 	.word	0x000000ff
        /*0724*/ 	.word	0x00000000
        /*0728*/ 	.short	0x0101
        /*072a*/ 	.byte	0x1d
	.zero		1


	//   ....[95]....
        /*072c*/ 	.word	0x00005560
        /*0730*/ 	.word	0x000000ff
        /*0734*/ 	.word	0x00000060
        /*0738*/ 	.short	0x010a
        /*073a*/ 	.byte	0x15
	.zero		1


	//   ....[96]....
        /*073c*/ 	.word	0x00005580
        /*0740*/ 	.word	0x000000ff
        /*0744*/ 	.word	0x00000068
        /*0748*/ 	.short	0x010a
        /*074a*/ 	.byte	0x15
	.zero		1


	//   ....[97]....
        /*074c*/ 	.word	0x000055a0
        /*0750*/ 	.word	0x000000ff
        /*0754*/ 	.word	0x00000070
        /*0758*/ 	.short	0x010a
        /*075a*/ 	.byte	0x15
	.zero		1


	//   ....[98]....
        /*075c*/ 	.word	0x000055f0
        /*0760*/ 	.word	0x00000002
        /*0764*/ 	.word	0x00000078
        /*0768*/ 	.short	0x010a
        /*076a*/ 	.byte	0xff
	.zero		1


	//   ....[99]....
        /*076c*/ 	.word	0x00005960
        /*0770*/ 	.word	0x00000003
        /*0774*/ 	.word	0x00000090
        /*0778*/ 	.short	0x010a
        /*077a*/ 	.byte	0xff
	.zero		1


	//   ....[100]....
        /*077c*/ 	.word	0x00005ae0
        /*0780*/ 	.word	0x00000000
        /*0784*/ 	.word	0x00000000
        /*0788*/ 	.short	0x0101
        /*078a*/ 	.byte	0xff
	.zero		1


	//   ....[101]....
        /*078c*/ 	.word	0x000066b0
        /*0790*/ 	.word	0x000000ff
        /*0794*/ 	.word	0x00000040
        /*0798*/ 	.short	0x010a
        /*079a*/ 	.byte	0x2b
	.zero		1


	//   ....[102]....
        /*079c*/ 	.word	0x00006710
        /*07a0*/ 	.word	0x00000055
        /*07a4*/ 	.word	0x000000b0
        /*07a8*/ 	.short	0x010a
        /*07aa*/ 	.byte	0xff
	.zero		1


	//   ....[103]....
        /*07ac*/ 	.word	0x00006830
        /*07b0*/ 	.word	0x000000ff
        /*07b4*/ 	.word	0x00000040
        /*07b8*/ 	.short	0x010a
        /*07ba*/ 	.byte	0x2b
	.zero		1


	//   ....[104]....
        /*07bc*/ 	.word	0x00006930
        /*07c0*/ 	.word	0x00000055
        /*07c4*/ 	.word	0x000000b0
        /*07c8*/ 	.short	0x010a
        /*07ca*/ 	.byte	0xff
	.zero		1


	//   ....[105]....
        /*07cc*/ 	.word	0x00006f30
        /*07d0*/ 	.word	0x00000000
        /*07d4*/ 	.word	0x00000000
        /*07d8*/ 	.short	0x0101
        /*07da*/ 	.byte	0xff
	.zero		1


	//   ....[106]....
        /*07dc*/ 	.word	0x00006f40
        /*07e0*/ 	.word	0x00000003
        /*07e4*/ 	.word	0x00000040
        /*07e8*/ 	.short	0x010a
        /*07ea*/ 	.byte	0xff
	.zero		1


	//   ....[107]....
        /*07ec*/ 	.word	0x00007010
        /*07f0*/ 	.word	0x00000003
        /*07f4*/ 	.word	0x00000040
        /*07f8*/ 	.short	0x010a
        /*07fa*/ 	.byte	0xff
	.zero		1


	//   ....[108]....
        /*07fc*/ 	.word	0x00007690
        /*0800*/ 	.word	0x00000015
        /*0804*/ 	.word	0x00000000
        /*0808*/ 	.short	0x0101
        /*080a*/ 	.byte	0xff
	.zero		1


	//   ....[109]....
        /*080c*/ 	.word	0x000076b0
        /*0810*/ 	.word	0x00000014
        /*0814*/ 	.word	0x00000040
        /*0818*/ 	.short	0x010a
        /*081a*/ 	.byte	0xff
	.zero		1


	//   ....[110]....
        /*081c*/ 	.word	0x00007770
        /*0820*/ 	.word	0x00000014
        /*0824*/ 	.word	0x00000040
        /*0828*/ 	.short	0x010a
        /*082a*/ 	.byte	0xff
	.zero		1


	//   ....[111]....
        /*082c*/ 	.word	0x00007df0
        /*0830*/ 	.word	0x00000015
        /*0834*/ 	.word	0x00000000
        /*0838*/ 	.short	0x0101
        /*083a*/ 	.byte	0xff
	.zero		1


	//   ....[112]....
        /*083c*/ 	.word	0x00007e10
        /*0840*/ 	.word	0x00000014
        /*0844*/ 	.word	0x00000040
        /*0848*/ 	.short	0x010a
        /*084a*/ 	.byte	0xff
	.zero		1


	//   ....[113]....
        /*084c*/ 	.word	0x00007ed0
        /*0850*/ 	.word	0x00000014
        /*0854*/ 	.word	0x00000040
        /*0858*/ 	.short	0x010a
        /*085a*/ 	.byte	0xff
	.zero		1


	//   ....[114]....
        /*085c*/ 	.word	0x00008580
        /*0860*/ 	.word	0x00000015
        /*0864*/ 	.word	0x00000000
        /*0868*/ 	.short	0x0101
        /*086a*/ 	.byte	0xff
	.zero		1


	//   ....[115]....
        /*086c*/ 	.word	0x000085a0
        /*0870*/ 	.word	0x00000014
        /*0874*/ 	.word	0x00000040
        /*0878*/ 	.short	0x010a
        /*087a*/ 	.byte	0xff
	.zero		1


	//   ....[116]....
        /*087c*/ 	.word	0x00008660
        /*0880*/ 	.word	0x00000014
        /*0884*/ 	.word	0x00000040
        /*0888*/ 	.short	0x010a
        /*088a*/ 	.byte	0xff
	.zero		1


	//   ....[117]....
        /*088c*/ 	.word	0x00008d50
        /*0890*/ 	.word	0x00000015
        /*0894*/ 	.word	0x00000000
        /*0898*/ 	.short	0x0101
        /*089a*/ 	.byte	0xff
	.zero		1


	//   ....[118]....
        /*089c*/ 	.word	0x00008d70
        /*08a0*/ 	.word	0x00000014
        /*08a4*/ 	.word	0x00000040
        /*08a8*/ 	.short	0x010a
        /*08aa*/ 	.byte	0xff
	.zero		1


	//   ....[119]....
        /*08ac*/ 	.word	0x00008e30
        /*08b0*/ 	.word	0x00000014
        /*08b4*/ 	.word	0x00000040
        /*08b8*/ 	.short	0x010a
        /*08ba*/ 	.byte	0xff
	.zero		1


	//   ....[120]....
        /*08bc*/ 	.word	0x000094f0
        /*08c0*/ 	.word	0x00000015
        /*08c4*/ 	.word	0x00000000
        /*08c8*/ 	.short	0x0101
        /*08ca*/ 	.byte	0xff
	.zero		1


	//   ....[121]....
        /*08cc*/ 	.word	0x00009510
        /*08d0*/ 	.word	0x00000014
        /*08d4*/ 	.word	0x00000040
        /*08d8*/ 	.short	0x010a
        /*08da*/ 	.byte	0xff
	.zero		1


	//   ....[122]....
        /*08dc*/ 	.word	0x000095d0
        /*08e0*/ 	.word	0x00000014
        /*08e4*/ 	.word	0x00000040
        /*08e8*/ 	.short	0x010a
        /*08ea*/ 	.byte	0xff
	.zero		1


	//   ....[123]....
        /*08ec*/ 	.word	0x00009c90
        /*08f0*/ 	.word	0x00000015
        /*08f4*/ 	.word	0x00000000
        /*08f8*/ 	.short	0x0101
        /*08fa*/ 	.byte	0xff
	.zero		1


	//   ....[124]....
        /*08fc*/ 	.word	0x00009cb0
        /*0900*/ 	.word	0x00000014
        /*0904*/ 	.word	0x00000040
        /*0908*/ 	.short	0x010a
        /*090a*/ 	.byte	0xff
	.zero		1


	//   ....[125]....
        /*090c*/ 	.word	0x00009d70
        /*0910*/ 	.word	0x00000014
        /*0914*/ 	.word	0x00000040
        /*0918*/ 	.short	0x010a
        /*091a*/ 	.byte	0xff
	.zero		1


	//   ....[126]....
        /*091c*/ 	.word	0x0000a170
        /*0920*/ 	.word	0x000000ff
        /*0924*/ 	.word	0x00000000
        /*0928*/ 	.short	0x0101
        /*092a*/ 	.byte	0x04
	.zero		1


	//   ....[127]....
        /*092c*/ 	.word	0x0000a460
        /*0930*/ 	.word	0x00000003
        /*0934*/ 	.word	0x00000000
        /*0938*/ 	.short	0x0101
        /*093a*/ 	.byte	0xff
	.zero		1


	//   ....[128]....
        /*093c*/ 	.word	0x0000a720
        /*0940*/ 	.word	0x000000ff
        /*0944*/ 	.word	0x00000000
        /*0948*/ 	.short	0x0101
        /*094a*/ 	.byte	0x04
	.zero		1


	//   ....[129]....
        /*094c*/ 	.word	0x0000a740
        /*0950*/ 	.word	0x00000000
        /*0954*/ 	.word	0x00000100
        /*0958*/ 	.short	0x010a
        /*095a*/ 	.byte	0xff
	.zero		1


	//   ....[130]....
        /*095c*/ 	.word	0x0000a7a0
        /*0960*/ 	.word	0x00000000
        /*0964*/ 	.word	0x00000020
        /*0968*/ 	.short	0x010a
        /*096a*/ 	.byte	0xff
	.zero		1


	//   ....[131]....
        /*096c*/ 	.word	0x0000a800
        /*0970*/ 	.word	0x00000000
        /*0974*/ 	.word	0x00000020
        /*0978*/ 	.short	0x010a
        /*097a*/ 	.byte	0xff
	.zero		1


	//   ....[132]....
        /*097c*/ 	.word	0x0000a850
        /*0980*/ 	.word	0x00000003
        /*0984*/ 	.word	0x00000090
        /*0988*/ 	.short	0x010a
        /*098a*/ 	.byte	0xff
	.zero		1


	//   ....[133]....
        /*098c*/ 	.word	0x0000a8b0
        /*0990*/ 	.word	0x00000000
        /*0994*/ 	.word	0x00000000
        /*0998*/ 	.short	0x010a
        /*099a*/ 	.byte	0xff
	.zero		1


	//   ....[134]....
        /*099c*/ 	.word	0x0000a910
        /*09a0*/ 	.word	0x00000000
        /*09a4*/ 	.word	0x00000000
        /*09a8*/ 	.short	0x010a
        /*09aa*/ 	.byte	0xff
	.zero		1


	//   ....[135]....
        /*09ac*/ 	.word	0x0000a970
        /*09b0*/ 	.word	0x00000000
        /*09b4*/ 	.word	0x00000000
        /*09b8*/ 	.short	0x010a
        /*09ba*/ 	.byte	0xff
	.zero		1


	//   ....[136]....
        /*09bc*/ 	.word	0x0000a9c0
        /*09c0*/ 	.word	0x00000002
        /*09c4*/ 	.word	0x000000f0
        /*09c8*/ 	.short	0x010a
        /*09ca*/ 	.byte	0xff
	.zero		1


	//   ....[137]....
        /*09cc*/ 	.word	0x0000aa20
        /*09d0*/ 	.word	0x00000002
        /*09d4*/ 	.word	0x000000a0
        /*09d8*/ 	.short	0x010a
        /*09da*/ 	.byte	0xff
	.zero		1


	//   ....[138]....
        /*09dc*/ 	.word	0x0000aa70
        /*09e0*/ 	.word	0x00000002
        /*09e4*/ 	.word	0x00000090
        /*09e8*/ 	.short	0x010a
        /*09ea*/ 	.byte	0xff
	.zero		1


	//   ....[139]....
        /*09ec*/ 	.word	0x0000aad0
        /*09f0*/ 	.word	0x00000000
        /*09f4*/ 	.word	0x000000a0
        /*09f8*/ 	.short	0x010a
        /*09fa*/ 	.byte	0xff
	.zero		1


	//   ....[140]....
        /*09fc*/ 	.word	0x0000ab20
        /*0a00*/ 	.word	0x00000000
        /*0a04*/ 	.word	0x00000090
        /*0a08*/ 	.short	0x010a
        /*0a0a*/ 	.byte	0xff
	.zero		1


	//   ....[141]....
        /*0a0c*/ 	.word	0x0000ab80
        /*0a10*/ 	.word	0x00000003
        /*0a14*/ 	.word	0x000000d0
        /*0a18*/ 	.short	0x010a
        /*0a1a*/ 	.byte	0xff
	.zero		1


	//   ....[142]....
        /*0a1c*/ 	.word	0x0000abe0
        /*0a20*/ 	.word	0x00000000
        /*0a24*/ 	.word	0x00000000
        /*0a28*/ 	.short	0x010a
        /*0a2a*/ 	.byte	0xff
	.zero		1


	//   ....[143]....
        /*0a2c*/ 	.word	0x0000ac40
        /*0a30*/ 	.word	0x00000000
        /*0a34*/ 	.word	0x00000000
        /*0a38*/ 	.short	0x010a
        /*0a3a*/ 	.byte	0xff
	.zero		1


	//   ....[144]....
        /*0a3c*/ 	.word	0x0000aca0
        /*0a40*/ 	.word	0x00000000
        /*0a44*/ 	.word	0x00000000
        /*0a48*/ 	.short	0x010a
        /*0a4a*/ 	.byte	0xff
	.zero		1


	//   ....[145]....
        /*0a4c*/ 	.word	0x0000ad00
        /*0a50*/ 	.word	0x00000000
        /*0a54*/ 	.word	0x00000000
        /*0a58*/ 	.short	0x010a
        /*0a5a*/ 	.byte	0xff
	.zero		1


	//   ....[146]....
        /*0a5c*/ 	.word	0x0000ad60
        /*0a60*/ 	.word	0x00000000
        /*0a64*/ 	.word	0x00000000
        /*0a68*/ 	.short	0x010a
        /*0a6a*/ 	.byte	0xff
	.zero		1


	//   ....[147]....
        /*0a6c*/ 	.word	0x0000adb0
        /*0a70*/ 	.word	0x00000008
        /*0a74*/ 	.word	0x00000090
        /*0a78*/ 	.short	0x010a
        /*0a7a*/ 	.byte	0xff
	.zero		1


	//   ....[148]....
        /*0a7c*/ 	.word	0x0000ae10
        /*0a80*/ 	.word	0x00000000
        /*0a84*/ 	.word	0x00000088
        /*0a88*/ 	.short	0x010a
        /*0a8a*/ 	.byte	0xff
	.zero		1


	//   ....[149]....
        /*0a8c*/ 	.word	0x0000ae70
        /*0a90*/ 	.word	0x00000000
        /*0a94*/ 	.word	0x00000060
        /*0a98*/ 	.short	0x010a
        /*0a9a*/ 	.byte	0xff
	.zero		1


	//   ....[150]....
        /*0a9c*/ 	.word	0x0000aed0
        /*0aa0*/ 	.word	0x00000000
        /*0aa4*/ 	.word	0x00000068
        /*0aa8*/ 	.short	0x010a
        /*0aaa*/ 	.byte	0xff
	.zero		1


	//   ....[151]....
        /*0aac*/ 	.word	0x0000af30
        /*0ab0*/ 	.word	0x00000000
        /*0ab4*/ 	.word	0x00000070
        /*0ab8*/ 	.short	0x010a
        /*0aba*/ 	.byte	0xff
	.zero		1


	//   ....[152]....
        /*0abc*/ 	.word	0x0000af90
        /*0ac0*/ 	.word	0x00000000
        /*0ac4*/ 	.word	0x00000078
        /*0ac8*/ 	.short	0x010a
        /*0aca*/ 	.byte	0xff
	.zero		1


	//   ....[153]....
        /*0acc*/ 	.word	0x0000aff0
        /*0ad0*/ 	.word	0x00000007
        /*0ad4*/ 	.word	0x00000060
        /*0ad8*/ 	.short	0x010a
        /*0ada*/ 	.byte	0xff
	.zero		1


	//   ....[154]....
        /*0adc*/ 	.word	0x0000b050
        /*0ae0*/ 	.word	0x00000007
        /*0ae4*/ 	.word	0x00000068
        /*0ae8*/ 	.short	0x010a
        /*0aea*/ 	.byte	0xff
	.zero		1


	//   ....[155]....
        /*0aec*/ 	.word	0x0000b0b0
        /*0af0*/ 	.word	0x00000007
        /*0af4*/ 	.word	0x00000070
        /*0af8*/ 	.short	0x010a
        /*0afa*/ 	.byte	0xff
	.zero		1


	//   ....[156]....
        /*0afc*/ 	.word	0x0000b110
        /*0b00*/ 	.word	0x00000007
        /*0b04*/ 	.word	0x00000078
        /*0b08*/ 	.short	0x010a
        /*0b0a*/ 	.byte	0xff
	.zero		1


	//   ....[157]....
        /*0b0c*/ 	.word	0x0000b170
        /*0b10*/ 	.word	0x00000000
        /*0b14*/ 	.word	0x00000060
        /*0b18*/ 	.short	0x010a
        /*0b1a*/ 	.byte	0xff
	.zero		1


	//   ....[158]....
        /*0b1c*/ 	.word	0x0000b1d0
        /*0b20*/ 	.word	0x00000000
        /*0b24*/ 	.word	0x00000068
        /*0b28*/ 	.short	0x010a
        /*0b2a*/ 	.byte	0xff
	.zero		1


	//   ....[159]....
        /*0b2c*/ 	.word	0x0000b230
        /*0b30*/ 	.word	0x00000002
        /*0b34*/ 	.word	0x00000070
        /*0b38*/ 	.short	0x010a
        /*0b3a*/ 	.byte	0xff
	.zero		1


	//   ....[160]....
        /*0b3c*/ 	.word	0x0000b280
        /*0b40*/ 	.word	0x00000003
        /*0b44*/ 	.word	0x00000090
        /*0b48*/ 	.short	0x010a
        /*0b4a*/ 	.byte	0xff
	.zero		1


	//   ....[161]....
        /*0b4c*/ 	.word	0x0000b2e0
        /*0b50*/ 	.word	0x00000000
        /*0b54*/ 	.word	0x00000040
        /*0b58*/ 	.short	0x010a
        /*0b5a*/ 	.byte	0xff
	.zero		1


	//   ....[162]....
        /*0b5c*/ 	.word	0x0000b330
        /*0b60*/ 	.word	0x00000055
        /*0b64*/ 	.word	0x000000b0
        /*0b68*/ 	.short	0x010a
        /*0b6a*/ 	.byte	0xff
	.zero		1


	//   ....[163]....
        /*0b6c*/ 	.word	0x0000b380
        /*0b70*/ 	.word	0x00000003
        /*0b74*/ 	.word	0x00000040
        /*0b78*/ 	.short	0x010a
        /*0b7a*/ 	.byte	0xff
	.zero		1


	//   ....[164]....
        /*0b7c*/ 	.word	0x0000b3d0
        /*0b80*/ 	.word	0x00000014
        /*0b84*/ 	.word	0x00000040
        /*0b88*/ 	.short	0x010a
        /*0b8a*/ 	.byte	0xff
	.zero		1


	//   ....[165]....
        /*0b8c*/ 	.word	0x0000b420
        /*0b90*/ 	.word	0x00000014
        /*0b94*/ 	.word	0x00000040
        /*0b98*/ 	.short	0x010a
        /*0b9a*/ 	.byte	0xff
	.zero		1


	//   ....[166]....
        /*0b9c*/ 	.word	0x0000b470
        /*0ba0*/ 	.word	0x00000014
        /*0ba4*/ 	.word	0x00000040
        /*0ba8*/ 	.short	0x010a
        /*0baa*/ 	.byte	0xff
	.zero		1


	//   ....[167]....
        /*0bac*/ 	.word	0x0000b4c0
        /*0bb0*/ 	.word	0x00000014
        /*0bb4*/ 	.word	0x00000040
        /*0bb8*/ 	.short	0x010a
        /*0bba*/ 	.byte	0xff
	.zero		1


	//   ....[168]....
        /*0bbc*/ 	.word	0x0000b510
        /*0bc0*/ 	.word	0x00000014
        /*0bc4*/ 	.word	0x00000040
        /*0bc8*/ 	.short	0x010a
        /*0bca*/ 	.byte	0xff
	.zero		1


	//   ....[169]....
        /*0bcc*/ 	.word	0x0000b560
        /*0bd0*/ 	.word	0x00000014
        /*0bd4*/ 	.word	0x00000040
        /*0bd8*/ 	.short	0x010a
        /*0bda*/ 	.byte	0xff
	.zero		1


	//----- nvinfo : EIATTR_NUM_MBARRIERS
	.align		4
.L_47:
        /*0bdc*/ 	.byte	0x03, 0x38
        /*0bde*/ 	.short	0x0022


	//----- nvinfo : EIATTR_EXIT_INSTR_OFFSETS
	.align		4
        /*0be0*/ 	.byte	0x04, 0x1c
        /*0be2*/ 	.short	(.L_49 - .L_48)


	//   ....[0]....
.L_48:
        /*0be4*/ 	.word	0x00002910


	//   ....[1]....
        /*0be8*/ 	.word	0x00002e20


	//   ....[2]....
        /*0bec*/ 	.word	0x00002e80


	//   ....[3]....
        /*0bf0*/ 	.word	0x00003e00


	//   ....[4]....
        /*0bf4*/ 	.word	0x00005620


	//   ....[5]....
        /*0bf8*/ 	.word	0x00005660


	//   ....[6]....
        /*0bfc*/ 	.word	0x0000a600


	//   ....[7]....
        /*0c00*/ 	.word	0x0000a680


	//   ....[8]....
        /*0c04*/ 	.word	0x0000a6b0


	//   ....[9]....
        /*0c08*/ 	.word	0x0000a730


	//----- nvinfo : EIATTR_MAX_THREADS
	.align		4
.L_49:
        /*0c0c*/ 	.byte	0x04, 0x05
        /*0c0e*/ 	.short	(.L_51 - .L_50)
.L_50:
        /*0c10*/ 	.word	0x00000100
        /*0c14*/ 	.word	0x00000001
        /*0c18*/ 	.word	0x00000001


	//----- nvinfo : EIATTR_CRS_STACK_SIZE
	.align		4
.L_51:
        /*0c1c*/ 	.byte	0x04, 0x1e
        /*0c1e*/ 	.short	(.L_53 - .L_52)
.L_52:
        /*0c20*/ 	.word	0x00000000


	//----- nvinfo : EIATTR_CBANK_PARAM_SIZE
	.align		4
.L_53:
        /*0c24*/ 	.byte	0x03, 0x19
        /*0c26*/ 	.short	0x0800


	//----- nvinfo : EIATTR_PARAM_CBANK
	.align		4
        /*0c28*/ 	.byte	0x04, 0x0a
        /*0c2a*/ 	.short	(.L_55 - .L_54)
	.align		4
.L_54:
        /*0c2c*/ 	.word	index@(.nv.constant0._ZN7cutlass13device_kernelINS_4gemm6kernel13GemmUniversalIN4cute5tupleIJiiiiEEENS1_10collective13CollectiveMmaINS1_35MainloopSm100TmaUmmaWarpSpecializedILi4ELi2ELi4ENS5_IJNS4_1CILi2EEENSA_ILi1EEESC_EEEEENS5_IJNSA_ILi64EEENSA_ILi256EEENSA_ILi32EEEEEEfNS5_IJlSC_lEEEfSJ_NS4_8TiledMMAINS4_8MMA_AtomIJNS4_17SM100_MMA_TF32_SSINS_10tfloat32_tESN_fLi64ELi256ELNS4_4UMMA5MajorE0ELSP_0ELNSO_7ScaleInE0ELSQ_0EEEEEENS4_6LayoutINS5_IJSC_SC_SC_EEENS5_IJNSA_ILi0EEESV_SV_EEEEENS5_IJNS4_10UnderscoreESY_SY_EEEEENS4_13SM90_TMA_LOADENS4_14ComposedLayoutINS4_7SwizzleILi3ELi4ELi3EEENS4_18smem_ptr_flag_bitsILi32EEENST_INS5_IJNSA_ILi8EEESH_EEENS5_IJSH_SC_EEEEEEEvNS4_8identityENS4_23SM90_TMA_LOAD_MULTICASTES1B_vS1C_EENS_8epilogue10collective18CollectiveEpilogueINS1F_23Sm100TmaWarpSpecializedILi4ELi2ELi16ELb1ELb0EEEJSI_NS5_IJNST_ISF_SC_EENST_ISH_SC_EEEEEfSJ_fSJ_NS1F_6fusion15FusionCallbacksIS1J_NS1N_17LinearCombinationIffffLNS_15FloatRoundStyleE2EEESI_S1M_JEEENS4_5SM1004TMEM4LOAD26SM100_TMEM_LOAD_16dp128b8xES11_S1B_NS4_17SM75_U32x4_LDSM_NENS4_14SM90_TMA_STOREES1B_NS4_17SM90_U32x4_STSM_NENS4_39AutoVectorizingCopyWithAssumedAlignmentILi128EEEEEEvvEEEEvNT_6ParamsE)
        /*0c30*/ 	.short	0x0380
        /*0c32*/ 	.short	0x0800


	//----- nvinfo : EIATTR_SW_WAR
	.align		4
.L_55:
        /*0c34*/ 	.byte	0x04, 0x36
        /*0c36*/ 	.short	(.L_57 - .L_56)
.L_56:
        /*0c38*/ 	.word	0x00000008
.L_57:


//--------------------- .nv.callgraph             --------------------------
	.section	.nv.callgraph,"",@"SHT_CUDA_CALLGRAPH"
	.align	4
	.sectionentsize	8
	.align		4
        /*0000*/ 	.word	0x00000000
	.align		4
        /*0004*/ 	.word	0xffffffff
	.align		4
        /*0008*/ 	.word	index@(_ZN7cutlass13device_kernelINS_4gemm6kernel13GemmUniversalIN4cute5tupleIJiiiiEEENS1_10collective13CollectiveMmaINS1_35MainloopSm100TmaUmmaWarpSpecializedILi4ELi2ELi4ENS5_IJNS4_1CILi2EEENSA_ILi1EEESC_EEEEENS5_IJNSA_ILi64EEENSA_ILi256EEENSA_ILi32EEEEEEfNS5_IJlSC_lEEEfSJ_NS4_8TiledMMAINS4_8MMA_AtomIJNS4_17SM100_MMA_TF32_SSINS_10tfloat32_tESN_fLi64ELi256ELNS4_4UMMA5MajorE0ELSP_0ELNSO_7ScaleInE0ELSQ_0EEEEEENS4_6LayoutINS5_IJSC_SC_SC_EEENS5_IJNSA_ILi0EEESV_SV_EEEEENS5_IJNS4_10UnderscoreESY_SY_EEEEENS4_13SM90_TMA_LOADENS4_14ComposedLayoutINS4_7SwizzleILi3ELi4ELi3EEENS4_18smem_ptr_flag_bitsILi32EEENST_INS5_IJNSA_ILi8EEESH_EEENS5_IJSH_SC_EEEEEEEvNS4_8identityENS4_23SM90_TMA_LOAD_MULTICASTES1B_vS1C_EENS_8epilogue10collective18CollectiveEpilogueINS1F_23Sm100TmaWarpSpecializedILi4ELi2ELi16ELb1ELb0EEEJSI_NS5_IJNST_ISF_SC_EENST_ISH_SC_EEEEEfSJ_fSJ_NS1F_6fusion15FusionCallbacksIS1J_NS1N_17LinearCombinationIffffLNS_15FloatRoundStyleE2EEESI_S1M_JEEENS4_5SM1004TMEM4LOAD26SM100_TMEM_LOAD_16dp128b8xES11_S1B_NS4_17SM75_U32x4_LDSM_NENS4_14SM90_TMA_STOREES1B_NS4_17SM90_U32x4_STSM_NENS4_39AutoVectorizingCopyWithAssumedAlignmentILi128EEEEEEvvEEEEvNT_6ParamsE)
	.align		4
        /*000c*/ 	.word	index@(__assertfail)
	.align		4
        /*0010*/ 	.word	0x00000000
	.align		4
        /*0014*/ 	.word	0xfffffffe
	.align		4
        /*0018*/ 	.word	0x00000000
	.align		4
        /*001c*/ 	.word	0xfffffffd
	.align		4
        /*0020*/ 	.word	0x00000000
	.align		4
        /*0024*/ 	.word	0xfffffffc


//--------------------- .nv.constant4             --------------------------
	.section	.nv.constant4,"a",@progbits
	.align	8
	.align		8
.nv.constant4:
        /*0000*/ 	.dword	__assertfail
	.align		8
        /*0008*/ 	.dword	__unnamed_1
	.align		8
        /*0010*/ 	.dword	__unnamed_2
	.align		8
        /*0018*/ 	.dword	_ZN40_INTERNAL_784b44e5_4_k_cu_b6642edc_320364cuda3std3__45__cpo5beginE
	.align		8
        /*0020*/ 	.dword	_ZN40_INTERNAL_784b44e5_4_k_cu_b6642edc_320364cuda3std3__45__cpo3endE
	.align		8
        /*0028*/ 	.dword	_ZN40_INTERNAL_784b44e5_4_k_cu_b6642edc_320364cuda3std3__45__cpo6cbeginE
	.align		8
        /*0030*/ 	.dword	_ZN40_INTERNAL_784b44e5_4_k_cu_b6642edc_320364cuda3std3__45__cpo4cendE
	.align		8
        /*0038*/ 	.dword	_ZN40_INTERNAL_784b44e5_4_k_cu_b6642edc_320364cuda3std3__442_GLOBAL__N__784b44e5_4_k_cu_b6642edc_320366ignoreE
	.align		8
        /*0040*/ 	.dword	_ZN40_INTERNAL_784b44e5_4_k_cu_b6642edc_320364cuda3std3__419piecewise_constructE
	.align		8
        /*0048*/ 	.dword	_ZN40_INTERNAL_784b44e5_4_k_cu_b6642edc_320364cuda3std3__48in_placeE
	.align		8
        /*0050*/ 	.dword	_ZN40_INTERNAL_784b44e5_4_k_cu_b6642edc_320364cuda3std6ranges3__45__cpo4swapE
	.align		8
        /*0058*/ 	.dword	_ZN40_INTERNAL_784b44e5_4_k_cu_b6642edc_320364cuda3std6ranges3__45__cpo9iter_moveE
	.align		8
        /*0060*/ 	.dword	_ZN40_INTERNAL_784b44e5_4_k_cu_b6642edc_320364cute7productE
	.align		8
        /*0068*/ 	.dword	_ZN40_INTERNAL_784b44e5_4_k_cu_b6642edc_320364cute1_E
	.align		8
        /*0070*/ 	.dword	$str$25
	.align		8
        /*0078*/ 	.dword	$str$26
	.align		8
        /*0080*/ 	.dword	$str$27
	.align		8
        /*0088*/ 	.dword	$str$28


//--------------------- .text._ZN7cutlass13device_kernelINS_4gemm6kernel13GemmUniversalIN4cute5tupleIJiiiiEEENS1_10collective13CollectiveMmaINS1_35MainloopSm100TmaUmmaWarpSpecializedILi4ELi2ELi4ENS5_IJNS4_1CILi2EEENSA_ILi1EEESC_EEEEENS5_IJNSA_ILi64EEENSA_ILi256EEENSA_ILi32EEEEEEfNS5_IJlSC_lEEEfSJ_NS4_8TiledMMAINS4_8MMA_AtomIJNS4_17SM100_MMA_TF32_SSINS_10tfloat32_tESN_fLi64ELi256ELNS4_4UMMA5MajorE0ELSP_0ELNSO_7ScaleInE0ELSQ_0EEEEEENS4_6LayoutINS5_IJSC_SC_SC_EEENS5_IJNSA_ILi0EEESV_SV_EEEEENS5_IJNS4_10UnderscoreESY_SY_EEEEENS4_13SM90_TMA_LOADENS4_14ComposedLayoutINS4_7SwizzleILi3ELi4ELi3EEENS4_18smem_ptr_flag_bitsILi32EEENST_INS5_IJNSA_ILi8EEESH_EEENS5_IJSH_SC_EEEEEEEvNS4_8identityENS4_23SM90_TMA_LOAD_MULTICASTES1B_vS1C_EENS_8epilogue10collective18CollectiveEpilogueINS1F_23Sm100TmaWarpSpecializedILi4ELi2ELi16ELb1ELb0EEEJSI_NS5_IJNST_ISF_SC_EENST_ISH_SC_EEEEEfSJ_fSJ_NS1F_6fusion15FusionCallbacksIS1J_NS1N_17LinearCombinationIffffLNS_15FloatRoundStyleE2EEESI_S1M_JEEENS4_5SM1004TMEM4LOAD26SM100_TMEM_LOAD_16dp128b8xES11_S1B_NS4_17SM75_U32x4_LDSM_NENS4_14SM90_TMA_STOREES1B_NS4_17SM90_U32x4_STSM_NENS4_39AutoVectorizingCopyWithAssumedAlignmentILi128EEEEEEvvEEEEvNT_6ParamsE --------------------------
	.section	.text._ZN7cutlass13device_kernelINS_4gemm6kernel13GemmUniversalIN4cute5tupleIJiiiiEEENS1_10collective13CollectiveMmaINS1_35MainloopSm100TmaUmmaWarpSpecializedILi4ELi2ELi4ENS5_IJNS4_1CILi2EEENSA_ILi1EEESC_EEEEENS5_IJNSA_ILi64EEENSA_ILi256EEENSA_ILi32EEEEEEfNS5_IJlSC_lEEEfSJ_NS4_8TiledMMAINS4_8MMA_AtomIJNS4_17SM100_MMA_TF32_SSINS_10tfloat32_tESN_fLi64ELi256ELNS4_4UMMA5MajorE0ELSP_0ELNSO_7ScaleInE0ELSQ_0EEEEEENS4_6LayoutINS5_IJSC_SC_SC_EEENS5_IJNSA_ILi0EEESV_SV_EEEEENS5_IJNS4_10UnderscoreESY_SY_EEEEENS4_13SM90_TMA_LOADENS4_14ComposedLayoutINS4_7SwizzleILi3ELi4ELi3EEENS4_18smem_ptr_flag_bitsILi32EEENST_INS5_IJNSA_ILi8EEESH_EEENS5_IJSH_SC_EEEEEEEvNS4_8identityENS4_23SM90_TMA_LOAD_MULTICASTES1B_vS1C_EENS_8epilogue10collective18CollectiveEpilogueINS1F_23Sm100TmaWarpSpecializedILi4ELi2ELi16ELb1ELb0EEEJSI_NS5_IJNST_ISF_SC_EENST_ISH_SC_EEEEEfSJ_fSJ_NS1F_6fusion15FusionCallbacksIS1J_NS1N_17LinearCombinationIffffLNS_15FloatRoundStyleE2EEESI_S1M_JEEENS4_5SM1004TMEM4LOAD26SM100_TMEM_LOAD_16dp128b8xES11_S1B_NS4_17SM75_U32x4_LDSM_NENS4_14SM90_TMA_STOREES1B_NS4_17SM90_U32x4_STSM_NENS4_39AutoVectorizingCopyWithAssumedAlignmentILi128EEEEEEvvEEEEvNT_6ParamsE,"ax",@progbits
	.align	128
.text._ZN7cutlass13device_kernelINS_4gemm6kernel13GemmUniversalIN4cute5tupleIJiiiiEEENS1_10collective13CollectiveMmaINS1_35MainloopSm100TmaUmmaWarpSpecializedILi4ELi2ELi4ENS5_IJNS4_1CILi2EEENSA_ILi1EEESC_EEEEENS5_IJNSA_ILi64EEENSA_ILi256EEENSA_ILi32EEEEEEfNS5_IJlSC_lEEEfSJ_NS4_8TiledMMAINS4_8MMA_AtomIJNS4_17SM100_MMA_TF32_SSINS_10tfloat32_tESN_fLi64ELi256ELNS4_4UMMA5MajorE0ELSP_0ELNSO_7ScaleInE0ELSQ_0EEEEEENS4_6LayoutINS5_IJSC_SC_SC_EEENS5_IJNSA_ILi0EEESV_SV_EEEEENS5_IJNS4_10UnderscoreESY_SY_EEEEENS4_13SM90_TMA_LOADENS4_14ComposedLayoutINS4_7SwizzleILi3ELi4ELi3EEENS4_18smem_ptr_flag_bitsILi32EEENST_INS5_IJNSA_ILi8EEESH_EEENS5_IJSH_SC_EEEEEEEvNS4_8identityENS4_23SM90_TMA_LOAD_MULTICASTES1B_vS1C_EENS_8epilogue10collective18CollectiveEpilogueINS1F_23Sm100TmaWarpSpecializedILi4ELi2ELi16ELb1ELb0EEEJSI_NS5_IJNST_ISF_SC_EENST_ISH_SC_EEEEEfSJ_fSJ_NS1F_6fusion15FusionCallbacksIS1J_NS1N_17LinearCombinationIffffLNS_15FloatRoundStyleE2EEESI_S1M_JEEENS4_5SM1004TMEM4LOAD26SM100_TMEM_LOAD_16dp128b8xES11_S1B_NS4_17SM75_U32x4_LDSM_NENS4_14SM90_TMA_STOREES1B_NS4_17SM90_U32x4_STSM_NENS4_39AutoVectorizingCopyWithAssumedAlignmentILi128EEEEEEvvEEEEvNT_6ParamsE:
        .type           _ZN7cutlass13device_kernelINS_4gemm6kernel13GemmUniversalIN4cute5tupleIJiiiiEEENS1_10collective13CollectiveMmaINS1_35MainloopSm100TmaUmmaWarpSpecializedILi4ELi2ELi4ENS5_IJNS4_1CILi2EEENSA_ILi1EEESC_EEEEENS5_IJNSA_ILi64EEENSA_ILi256EEENSA_ILi32EEEEEEfNS5_IJlSC_lEEEfSJ_NS4_8TiledMMAINS4_8MMA_AtomIJNS4_17SM100_MMA_TF32_SSINS_10tfloat32_tESN_fLi64ELi256ELNS4_4UMMA5MajorE0ELSP_0ELNSO_7ScaleInE0ELSQ_0EEEEEENS4_6LayoutINS5_IJSC_SC_SC_EEENS5_IJNSA_ILi0EEESV_SV_EEEEENS5_IJNS4_10UnderscoreESY_SY_EEEEENS4_13SM90_TMA_LOADENS4_14ComposedLayoutINS4_7SwizzleILi3ELi4ELi3EEENS4_18smem_ptr_flag_bitsILi32EEENST_INS5_IJNSA_ILi8EEESH_EEENS5_IJSH_SC_EEEEEEEvNS4_8identityENS4_23SM90_TMA_LOAD_MULTICASTES1B_vS1C_EENS_8epilogue10collective18CollectiveEpilogueINS1F_23Sm100TmaWarpSpecializedILi4ELi2ELi16ELb1ELb0EEEJSI_NS5_IJNST_ISF_SC_EENST_ISH_SC_EEEEEfSJ_fSJ_NS1F_6fusion15FusionCallbacksIS1J_NS1N_17LinearCombinationIffffLNS_15FloatRoundStyleE2EEESI_S1M_JEEENS4_5SM1004TMEM4LOAD26SM100_TMEM_LOAD_16dp128b8xES11_S1B_NS4_17SM75_U32x4_LDSM_NENS4_14SM90_TMA_STOREES1B_NS4_17SM90_U32x4_STSM_NENS4_39AutoVectorizingCopyWithAssumedAlignmentILi128EEEEEEvvEEEEvNT_6ParamsE,@function
        .size           _ZN7cutlass13device_kernelINS_4gemm6kernel13GemmUniversalIN4cute5tupleIJiiiiEEENS1_10collective13CollectiveMmaINS1_35MainloopSm100TmaUmmaWarpSpecializedILi4ELi2ELi4ENS5_IJNS4_1CILi2EEENSA_ILi1EEESC_EEEEENS5_IJNSA_ILi64EEENSA_ILi256EEENSA_ILi32EEEEEEfNS5_IJlSC_lEEEfSJ_NS4_8TiledMMAINS4_8MMA_AtomIJNS4_17SM100_MMA_TF32_SSINS_10tfloat32_tESN_fLi64ELi256ELNS4_4UMMA5MajorE0ELSP_0ELNSO_7ScaleInE0ELSQ_0EEEEEENS4_6LayoutINS5_IJSC_SC_SC_EEENS5_IJNSA_ILi0EEESV_SV_EEEEENS5_IJNS4_10UnderscoreESY_SY_EEEEENS4_13SM90_TMA_LOADENS4_14ComposedLayoutINS4_7SwizzleILi3ELi4ELi3EEENS4_18smem_ptr_flag_bitsILi32EEENST_INS5_IJNSA_ILi8EEESH_EEENS5_IJSH_SC_EEEEEEEvNS4_8identityENS4_23SM90_TMA_LOAD_MULTICASTES1B_vS1C_EENS_8epilogue10collective18CollectiveEpilogueINS1F_23Sm100TmaWarpSpecializedILi4ELi2ELi16ELb1ELb0EEEJSI_NS5_IJNST_ISF_SC_EENST_ISH_SC_EEEEEfSJ_fSJ_NS1F_6fusion15FusionCallbacksIS1J_NS1N_17LinearCombinationIffffLNS_15FloatRoundStyleE2EEESI_S1M_JEEENS4_5SM1004TMEM4LOAD26SM100_TMEM_LOAD_16dp128b8xES11_S1B_NS4_17SM75_U32x4_LDSM_NENS4_14SM90_TMA_STOREES1B_NS4_17SM90_U32x4_STSM_NENS4_39AutoVectorizingCopyWithAssumedAlignmentILi128EEEEEEvvEEEEvNT_6ParamsE,(.L_x_227 - _ZN7cutlass13device_kernelINS_4gemm6kernel13GemmUniversalIN4cute5tupleIJiiiiEEENS1_10collective13CollectiveMmaINS1_35MainloopSm100TmaUmmaWarpSpecializedILi4ELi2ELi4ENS5_IJNS4_1CILi2EEENSA_ILi1EEESC_EEEEENS5_IJNSA_ILi64EEENSA_ILi256EEENSA_ILi32EEEEEEfNS5_IJlSC_lEEEfSJ_NS4_8TiledMMAINS4_8MMA_AtomIJNS4_17SM100_MMA_TF32_SSINS_10tfloat32_tESN_fLi64ELi256ELNS4_4UMMA5MajorE0ELSP_0ELNSO_7ScaleInE0ELSQ_0EEEEEENS4_6LayoutINS5_IJSC_SC_SC_EEENS5_IJNSA_ILi0EEESV_SV_EEEEENS5_IJNS4_10UnderscoreESY_SY_EEEEENS4_13SM90_TMA_LOADENS4_14ComposedLayoutINS4_7SwizzleILi3ELi4ELi3EEENS4_18smem_ptr_flag_bitsILi32EEENST_INS5_IJNSA_ILi8EEESH_EEENS5_IJSH_SC_EEEEEEEvNS4_8identityENS4_23SM90_TMA_LOAD_MULTICASTES1B_vS1C_EENS_8epilogue10collective18CollectiveEpilogueINS1F_23Sm100TmaWarpSpecializedILi4ELi2ELi16ELb1ELb0EEEJSI_NS5_IJNST_ISF_SC_EENST_ISH_SC_EEEEEfSJ_fSJ_NS1F_6fusion15FusionCallbacksIS1J_NS1N_17LinearCombinationIffffLNS_15FloatRoundStyleE2EEESI_S1M_JEEENS4_5SM1004TMEM4LOAD26SM100_TMEM_LOAD_16dp128b8xES11_S1B_NS4_17SM75_U32x4_LDSM_NENS4_14SM90_TMA_STOREES1B_NS4_17SM90_U32x4_STSM_NENS4_39AutoVectorizingCopyWithAssumedAlignmentILi128EEEEEEvvEEEEvNT_6ParamsE)
        .other          _ZN7cutlass13device_kernelINS_4gemm6kernel13GemmUniversalIN4cute5tupleIJiiiiEEENS1_10collective13CollectiveMmaINS1_35MainloopSm100TmaUmmaWarpSpecializedILi4ELi2ELi4ENS5_IJNS4_1CILi2EEENSA_ILi1EEESC_EEEEENS5_IJNSA_ILi64EEENSA_ILi256EEENSA_ILi32EEEEEEfNS5_IJlSC_lEEEfSJ_NS4_8TiledMMAINS4_8MMA_AtomIJNS4_17SM100_MMA_TF32_SSINS_10tfloat32_tESN_fLi64ELi256ELNS4_4UMMA5MajorE0ELSP_0ELNSO_7ScaleInE0ELSQ_0EEEEEENS4_6LayoutINS5_IJSC_SC_SC_EEENS5_IJNSA_ILi0EEESV_SV_EEEEENS5_IJNS4_10UnderscoreESY_SY_EEEEENS4_13SM90_TMA_LOADENS4_14ComposedLayoutINS4_7SwizzleILi3ELi4ELi3EEENS4_18smem_ptr_flag_bitsILi32EEENST_INS5_IJNSA_ILi8EEESH_EEENS5_IJSH_SC_EEEEEEEvNS4_8identityENS4_23SM90_TMA_LOAD_MULTICASTES1B_vS1C_EENS_8epilogue10collective18CollectiveEpilogueINS1F_23Sm100TmaWarpSpecializedILi4ELi2ELi16ELb1ELb0EEEJSI_NS5_IJNST_ISF_SC_EENST_ISH_SC_EEEEEfSJ_fSJ_NS1F_6fusion15FusionCallbacksIS1J_NS1N_17LinearCombinationIffffLNS_15FloatRoundStyleE2EEESI_S1M_JEEENS4_5SM1004TMEM4LOAD26SM100_TMEM_LOAD_16dp128b8xES11_S1B_NS4_17SM75_U32x4_LDSM_NENS4_14SM90_TMA_STOREES1B_NS4_17SM90_U32x4_STSM_NENS4_39AutoVectorizingCopyWithAssumedAlignmentILi128EEEEEEvvEEEEvNT_6ParamsE,@"STO_CUDA_ENTRY STV_DEFAULT"
_ZN7cutlass13device_kernelINS_4gemm6kernel13GemmUniversalIN4cute5tupleIJiiiiEEENS1_10collective13CollectiveMmaINS1_35MainloopSm100TmaUmmaWarpSpecializedILi4ELi2ELi4ENS5_IJNS4_1CILi2EEENSA_ILi1EEESC_EEEEENS5_IJNSA_ILi64EEENSA_ILi256EEENSA_ILi32EEEEEEfNS5_IJlSC_lEEEfSJ_NS4_8TiledMMAINS4_8MMA_AtomIJNS4_17SM100_MMA_TF32_SSINS_10tfloat32_tESN_fLi64ELi256ELNS4_4UMMA5MajorE0ELSP_0ELNSO_7ScaleInE0ELSQ_0EEEEEENS4_6LayoutINS5_IJSC_SC_SC_EEENS5_IJNSA_ILi0EEESV_SV_EEEEENS5_IJNS4_10UnderscoreESY_SY_EEEEENS4_13SM90_TMA_LOADENS4_14ComposedLayoutINS4_7SwizzleILi3ELi4ELi3EEENS4_18smem_ptr_flag_bitsILi32EEENST_INS5_IJNSA_ILi8EEESH_EEENS5_IJSH_SC_EEEEEEEvNS4_8identityENS4_23SM90_TMA_LOAD_MULTICASTES1B_vS1C_EENS_8epilogue10collective18CollectiveEpilogueINS1F_23Sm100TmaWarpSpecializedILi4ELi2ELi16ELb1ELb0EEEJSI_NS5_IJNST_ISF_SC_EENST_ISH_SC_EEEEEfSJ_fSJ_NS1F_6fusion15FusionCallbacksIS1J_NS1N_17LinearCombinationIffffLNS_15FloatRoundStyleE2EEESI_S1M_JEEENS4_5SM1004TMEM4LOAD26SM100_TMEM_LOAD_16dp128b8xES11_S1B_NS4_17SM75_U32x4_LDSM_NENS4_14SM90_TMA_STOREES1B_NS4_17SM90_U32x4_STSM_NENS4_39AutoVectorizingCopyWithAssumedAlignmentILi128EEEEEEvvEEEEvNT_6ParamsE:
[----:B------:R-:W1:Y:S01]  /*0000*/  LDC R1, c[0x0][0x37c] ;  /* 0x0000df00ff017b82 */ /* 0x000e620000000800 */
[----:B------:R-:W2:Y:S01]  /*0010*/  S2R R76, SR_TID.X ;  /* 0x00000000004c7919 */ /* 0x000ea20000002100 */
[----:B------:R-:W3:Y:S01]  /*0020*/  LDCU.64 UR8, c[0x0][0x890] ;  /* 0x00011200ff0877ac */ /* 0x000ee20008000a00 */
[----:B------:R-:W-:Y:S02]  /*0030*/  PRMT R64, RZ, 0x7610, R64 ;  /* 0x00007610ff407816 */ /* 0x000fe40000000040 */
[----:B------:R-:W-:Y:S01]  /*0040*/  ELECT P3, URZ, PT ;  /* 0x0000000000ff782f */ /* 0x000fe20003860000 */
[----:B---3--:R-:W-:-:S04]  /*0050*/  UISETP.NE.U32.AND UP0, UPT, UR8, URZ, UPT ;  /* 0x000000ff0800728c */ /* 0x008fc8000bf05070 */
[----:B------:R-:W-:Y:S01]  /*0060*/  UISETP.NE.AND.EX UP0, UPT, UR9, URZ, UPT, UP0 ;  /* 0x000000ff0900728c */ /* 0x000fe2000bf05300 */
[----:B--2---:R-:W-:-:S05]  /*0070*/  SHF.R.U32.HI R65, RZ, 0x5, R76 ;  /* 0x00000005ff417819 */ /* 0x004fca000001164c */
[----:B------:R-:W2:Y:S02]  /*0080*/  SHFL.IDX PT, R0, R65, RZ, 0x1f ;  /* 0x00001fff41007589 */ /* 0x000ea400000e0000 */
[----:B--2---:R-:W-:Y:S01]  /*0090*/  R2UR UR18, R0 ;  /* 0x00000000001272ca */ /* 0x004fe200000e0000 */
[----:B-1----:R-:W-:-:S14]  /*00a0*/  BRA.U UP0, `(.L_x_0) ;  /* 0x0000000100307547 */ /* 0x002fdc000b800000 */
[----:B------:R-:W1:Y:S02]  /*00b0*/  LDCU.64 UR4, c[0x0][0x888] ;  /* 0x00011100ff0477ac */ /* 0x000e640008000a00 */
[----:B-1----:R-:W-:-:S04]  /*00c0*/  UISETP.NE.U32.AND UP0, UPT, UR4, URZ, UPT ;  /* 0x000000ff0400728c */ /* 0x002fc8000bf05070 */
[----:B------:R-:W-:-:S09]  /*00d0*/  UISETP.NE.AND.EX UP0, UPT, UR5, URZ, UPT, UP0 ;  /* 0x000000ff0500728c */ /* 0x000fd2000bf05300 */
[----:B------:R-:W-:Y:S05]  /*00e0*/  BRA.U !UP0, `(.L_x_1) ;  /* 0x0000000108147547 */ /* 0x000fea000b800000 */
[----:B------:R-:W1:Y:S01]  /*00f0*/  LDC.64 R26, c[0x0][0x888] ;  /* 0x00022200ff1a7b82 */ /* 0x000e620000000a00 */
[----:B------:R-:W1:Y:S02]  /*0100*/  LDCU.64 UR4, c[0x0][0x358] ;  /* 0x00006b00ff0477ac */ /* 0x000e640008000a00 */
[----:B-1----:R1:W5:Y:S01]  /*0110*/  LDG.E R26, desc[UR4][R26.64] ;  /* 0x000000041a1a7981 */ /* 0x002362000c1e1900 */
[----:B------:R-:W-:Y:S01]  /*0120*/  HFMA2 R64, -RZ, RZ, 0, 5.9604644775390625e-08 ;  /* 0x00000001ff407431 */ /* 0x000fe200000001ff */
[----:B------:R-:W-:Y:S05]  /*0130*/  BRA `(.L_x_0) ;  /* 0x00000000000c7947 */ /* 0x000fea0003800000 */
.L_x_1:
[----:B------:R-:W1:Y:S01]  /*0140*/  LDCU UR4, c[0x0][0x880] ;  /* 0x00011000ff0477ac */ /* 0x000e620008000800 */
[----:B------:R-:W-:Y:S01]  /*0150*/  HFMA2 R64, -RZ, RZ, 0, 5.9604644775390625e-08 ;  /* 0x00000001ff407431 */ /* 0x000fe200000001ff */
[----:B-1----:R-:W-:-:S07]  /*0160*/  MOV R26, UR4 ;  /* 0x00000004001a7c02 */ /* 0x002fce0008000f00 */
.L_x_0:
[----:B------:R-:W2:Y:S02]  /*0170*/  LDCU.64 UR4, c[0x0][0x8b0] ;  /* 0x00011600ff0477ac */ /* 0x000ea40008000a00 */
[----:B--2---:R-:W-:-:S04]  /*0180*/  UISETP.NE.U32.AND UP0, UPT, UR4, URZ, UPT ;  /* 0x000000ff0400728c */ /* 0x004fc8000bf05070 */
[----:B------:R-:W-:-:S09]  /*0190*/  UISETP.NE.AND.EX UP0, UPT, UR5, URZ, UPT, UP0 ;  /* 0x000000ff0500728c */ /* 0x000fd2000bf05300 */
[----:B------:R-:W-:Y:S05]  /*01a0*/  BRA.U UP0, `(.L_x_2) ;  /* 0x0000000100287547 */ /* 0x000fea000b800000 */
[----:B------:R-:W2:Y:S02]  /*01b0*/  LDCU.64 UR4, c[0x0][0x8a8] ;  /* 0x00011500ff0477ac */ /* 0x000ea40008000a00 */
[----:B--2---:R-:W-:-:S04]  /*01c0*/  UISETP.NE.U32.AND UP0, UPT, UR4, URZ, UPT ;  /* 0x000000ff0400728c */ /* 0x004fc8000bf05070 */
[----:B------:R-:W-:-:S09]  /*01d0*/  UISETP.NE.AND.EX UP0, UPT, UR5, URZ, UPT, UP0 ;  /* 0x000000ff0500728c */ /* 0x000fd2000bf05300 */
[----:B------:R-:W-:Y:S05]  /*01e0*/  BRA.U !UP0, `(.L_x_3) ;  /* 0x0000000108107547 */ /* 0x000fea000b800000 */
[----:B------:R-:W2:Y:S01]  /*01f0*/  LDC.64 R24, c[0x0][0x8a8] ;  /* 0x00022a00ff187b82 */ /* 0x000ea20000000a00 */
[----:B------:R-:W2:Y:S02]  /*0200*/  LDCU.64 UR4, c[0x0][0x358] ;  /* 0x00006b00ff0477ac */ /* 0x000ea40008000a00 */
[----:B--2---:R2:W5:Y:S01]  /*0210*/  LDG.E R24, desc[UR4][R24.64] ;  /* 0x0000000418187981 */ /* 0x004562000c1e1900 */
[----:B------:R-:W-:Y:S05]  /*0220*/  BRA `(.L_x_2) ;  /* 0x0000000000087947 */ /* 0x000fea0003800000 */
.L_x_3:
[----:B------:R-:W2:Y:S02]  /*0230*/  LDCU UR4, c[0x0][0x8a0] ;  /* 0x00011400ff0477ac */ /* 0x000ea40008000800 */
[----:B--2---:R-:W-:Y:S02]  /*0240*/  MOV R24, UR4 ;  /* 0x0000000400187c02 */ /* 0x004fe40008000f00 */
.L_x_2:
[----:B------:R-:W-:Y:S01]  /*0250*/  IMAD.U32 R0, RZ, RZ, UR18 ;  /* 0x00000012ff007e24 */ /* 0x000fe2000f8e00ff */
[----:B------:R-:W-:Y:S04]  /*0260*/  BSSY.RECONVERGENT B0, `(.L_x_4) ;  /* 0x000000c000007945 */ /* 0x000fe80003800200 */
[C---:B------:R-:W-:Y:S02]  /*0270*/  ISETP.NE.OR P1, PT, R0.reuse, 0x1, !P3 ;  /* 0x000000010000780c */ /* 0x040fe40005f25670 */
[----:B------:R-:W-:-:S11]  /*0280*/  ISETP.NE.OR P0, PT, R0, 0x3, !P3 ;  /* 0x000000030000780c */ /* 0x000fd60005f05670 */
[----:B------:R-:W-:Y:S05]  /*0290*/  @P1 BRA `(.L_x_5) ;  /* 0x0000000000201947 */ /* 0x000fea0003800000 */
[----:B------:R-:W3:Y:S02]  /*02a0*/  LDCU.64 UR4, c[0x0][0x348] ;  /* 0x00006900ff0477ac */ /* 0x000ee40008000a00 */
[----:B---3--:R-:W-:Y:S02]  /*02b0*/  UIADD3 UR6, UP1, UPT, UR4, 0x80, URZ ;  /* 0x0000008004067890 */ /* 0x008fe4000ff3e0ff */
[----:B------:R-:W-:Y:S02]  /*02c0*/  UIADD3 UR4, UP0, UPT, UR4, 0x180, URZ ;  /* 0x0000018004047890 */ /* 0x000fe4000ff1e0ff */
[----:B------:R-:W-:Y:S02]  /*02d0*/  UIADD3.X UR7, UPT, UPT, URZ, UR5, URZ, UP1, !UPT ;  /* 0x00000005ff077290 */ /* 0x000fe40008ffe4ff */
[----:B------:R-:W-:-:S07]  /*02e0*/  UIADD3.X UR5, UPT, UPT, URZ, UR5, URZ, UP0, !UPT ;  /* 0x00000005ff057290 */ /* 0x000fce00087fe4ff */
[----:B------:R3:W-:Y:S02]  /*02f0*/  UTMACCTL.PF [UR6] ;  /* 0x00000000060079b9 */ /* 0x0007e40008040000 */
[----:B------:R3:W-:Y:S02]  /*0300*/  UTMACCTL.PF [UR4] ;  /* 0x00000000040079b9 */ /* 0x0007e40008040000 */
[----:B---3--:R-:W-:Y:S01]  /*0310*/  NOP ;  /* 0x0000000000007918 */ /* 0x008fe20000000000 */
.L_x_5:
[----:B------:R-:W-:Y:S05]  /*0320*/  BSYNC.RECONVERGENT B0 ;  /* 0x0000000000007941 */ /* 0x000fea0003800200 */
.L_x_4:
[----:B------:R-:W-:Y:S04]  /*0330*/  BSSY.RECONVERGENT B0, `(.L_x_6) ;  /* 0x000000a000007945 */ /* 0x000fe80003800200 */
        /* <DEDUP_REMOVED lines=9> */
.L_x_7:
[----:B------:R-:W-:Y:S05]  /*03d0*/  BSYNC.RECONVERGENT B0 ;  /* 0x0000000000007941 */ /* 0x000fea0003800200 */
.L_x_6:
[----:B------:R-:W3:Y:S01]  /*03e0*/  LDCU.64 UR4, c[0x0][0x888] ;  /* 0x00011100ff0477ac */ /* 0x000ee20008000a00 */
[----:B------:R-:W-:Y:S02]  /*03f0*/  UISETP.EQ.U32.AND UP2, UPT, UR8, URZ, UPT ;  /* 0x000000ff0800728c */ /* 0x000fe4000bf42070 */
[----:B------:R-:W-:Y:S02]  /*0400*/  UPLOP3.LUT UP3, UPT, UPT, UPT, UPT, 0x80, 0x8 ;  /* 0x000000000008789c */ /* 0x000fe40003f6f070 */
[----:B---3--:R-:W-:-:S04]  /*0410*/  UISETP.NE.U32.AND UP0, UPT, UR4, URZ, UPT ;  /* 0x000000ff0400728c */ /* 0x008fc8000bf05070 */
[----:B------:R-:W-:-:S04]  /*0420*/  UISETP.NE.AND.EX UP1, UPT, UR5, URZ, UPT, UP0 ;  /* 0x000000ff0500728c */ /* 0x000fc8000bf25300 */
[----:B------:R-:W-:-:S04]  /*0430*/  UISETP.EQ.OR.EX UP4, UPT, UR9, URZ, !UP1, UP2 ;  /* 0x000000ff0900728c */ /* 0x000fc8000cf82720 */
[----:B------:R-:W-:-:S06]  /*0440*/  UP2UR UR4, UPR, URZ, 0x10 ;  /* 0x00000010ff047883 */ /* 0x000fcc0008000000 */
[----:B------:R-:W-:Y:S01]  /*0450*/  MOV R68, UR4 ;  /* 0x0000000400447c02 */ /* 0x000fe20008000f00 */
[----:B------:R-:W-:Y:S06]  /*0460*/  BRA.U !UP4, `(.L_x_8) ;  /* 0x000000010c207547 */ /* 0x000fec000b800000 */
[----:B------:R-:W-:Y:S01]  /*0470*/  UISETP.NE.U32.AND UP2, UPT, UR8, URZ, UPT ;  /* 0x000000ff0800728c */ /* 0x000fe2000bf45070 */
[----:B-----5:R-:W-:Y:S01]  /*0480*/  FSETP.NEU.AND P0, PT, R26, RZ, PT ;  /* 0x000000ff1a00720b */ /* 0x020fe20003f0d000 */
[----:B------:R-:W-:Y:S02]  /*0490*/  USEL UR4, URZ, 0xffffffff, UP1 ;  /* 0xffffffffff047887 */ /* 0x000fe40008800000 */
[----:B------:R-:W-:-:S10]  /*04a0*/  UISETP.NE.AND.EX UP2, UPT, UR9, URZ, UPT, UP2 ;  /* 0x000000ff0900728c */ /* 0x000fd4000bf45320 */
[----:B------:R-:W-:Y:S01]  /*04b0*/  VOTEU.ANY UP0, P0 ;  /* 0x0000000000ff7886 */ /* 0x000fe20000000100 */
[----:B------:R-:W-:-:S04]  /*04c0*/  @!UP2 USEL UR4, URZ, 0xffffffff, UP0 ;  /* 0xffffffffff04a887 */ /* 0x000fc80008000000 */
[----:B------:R-:W-:-:S04]  /*04d0*/  ULOP3.LUT UR4, UR4, 0x1, URZ, 0xc0, !UPT ;  /* 0x0000000104047892 */ /* 0x000fc8000f8ec0ff */
[----:B------:R-:W-:-:S11]  /*04e0*/  UISETP.NE.U32.AND UP3, UPT, UR4, 0x1, UPT ;  /* 0x000000010400788c */ /* 0x000fd6000bf65070 */
.L_x_8:
[----:B------:R-:W3:Y:S01]  /*04f0*/  SHFL.IDX PT, R2, R65, RZ, 0x1f ;  /* 0x00001fff41027589 */ /* 0x000ee200000e0000 */
[----:B------:R-:W-:Y:S01]  /*0500*/  UISETP.NE.AND UP5, UPT, UR18, 0x2, UPT ;  /* 0x000000021200788c */ /* 0x000fe2000bfa5270 */
[----:B---3--:R-:W-:-:S13]  /*0510*/  ISETP.NE.AND P0, PT, R2, RZ, PT ;  /* 0x000000ff0200720c */ /* 0x008fda0003f05270 */
[----:B------:R-:W-:Y:S05]  /*0520*/  @P0 BRA `(.L_x_9) ;  /* 0x0000000000580947 */ /* 0x000fea0003800000 */
[----:B------:R-:W3:Y:S01]  /*0530*/  S2UR UR4, SR_CgaCtaId ;  /* 0x00000000000479c3 */ /* 0x000ee20000008800 */
[----:B------:R-:W-:Y:S01]  /*0540*/  UMOV UR5, 0x400 ;  /* 0x0000040000057882 */ /* 0x000fe20000000000 */
[----:B------:R-:W-:Y:S01]  /*0550*/  UMOV UR8, 0x1 ;  /* 0x0000000100087882 */ /* 0x000fe20000000000 */
[----:B------:R-:W-:Y:S01]  /*0560*/  UMOV UR6, 0x2 ;  /* 0x0000000200067882 */ /* 0x000fe20000000000 */
[----:B------:R-:W-:-:S04]  /*0570*/  UIADD3 UR8, UPT, UPT, -UR8, 0x100000, URZ ;  /* 0x0010000008087890 */ /* 0x000fc8000fffe1ff */
[----:B------:R-:W-:Y:S02]  /*0580*/  USHF.L.U32 UR9, UR8, 0xb, URZ ;  /* 0x0000000b08097899 */ /* 0x000fe400080006ff */
[----:B------:R-:W-:Y:S02]  /*0590*/  USHF.L.U32 UR8, UR8, 0x1, URZ ;  /* 0x0000000108087899 */ /* 0x000fe400080006ff */
[----:B------:R-:W-:-:S04]  /*05a0*/  UIADD3 UR6, UPT, UPT, -UR6, 0x100000, URZ ;  /* 0x0010000006067890 */ /* 0x000fc8000fffe1ff */
[----:B------:R-:W-:Y:S02]  /*05b0*/  USHF.L.U32 UR7, UR6, 0xb, URZ ;  /* 0x0000000b06077899 */ /* 0x000fe400080006ff */
[----:B------:R-:W-:Y:S01]  /*05c0*/  USHF.L.U32 UR6, UR6, 0x1, URZ ;  /* 0x0000000106067899 */ /* 0x000fe200080006ff */
[----:B------:R-:W-:Y:S01]  /*05d0*/  ELECT P0, URZ, PT ;  /* 0x0000000000ff782f */ /* 0x000fe20003800000 */
[----:B---3--:R-:W-:Y:S01]  /*05e0*/  ULEA UR4, UR4, UR5, 0x18 ;  /* 0x0000000504047291 */ /* 0x008fe2000f8ec0ff */
[----:B------:R-:W3:Y:S11]  /*05f0*/  FENCE.VIEW.ASYNC.S ;  /* 0x00000000000073c6 */ /* 0x000ef60000000000 */
[----:B---3--:R3:W4:Y:S01]  /*0600*/  SYNCS.EXCH.64 URZ, [UR4], UR8 ;  /* 0x0000000804ff75b2 */ /* 0x0087220008000100 */
[----:B------:R3:W1:Y:S01]  /*0610*/  SYNCS.EXCH.64 URZ, [UR4+0x20], UR6 ;  /* 0x0000200604ff75b2 */ /* 0x0006620008000100 */
[----:B------:R3:W1:Y:S01]  /*0620*/  SYNCS.EXCH.64 URZ, [UR4+0x8], UR8 ;  /* 0x0000080804ff75b2 */ /* 0x0006620008000100 */
[----:B------:R3:W1:Y:S01]  /*0630*/  SYNCS.EXCH.64 URZ, [UR4+0x28], UR6 ;  /* 0x0000280604ff75b2 */ /* 0x0006620008000100 */
[----:B------:R3:W1:Y:S01]  /*0640*/  SYNCS.EXCH.64 URZ, [UR4+0x10], UR8 ;  /* 0x0000100804ff75b2 */ /* 0x0006620008000100 */
[----:B------:R3:W1:Y:S01]  /*0650*/  SYNCS.EXCH.64 URZ, [UR4+0x30], UR6 ;  /* 0x0000300604ff75b2 */ /* 0x0006620008000100 */
[----:B------:R3:W1:Y:S01]  /*0660*/  SYNCS.EXCH.64 URZ, [UR4+0x18], UR8 ;  /* 0x0000180804ff75b2 */ /* 0x0006620008000100 */
[----:B------:R3:W1:Y:S01]  /*0670*/  SYNCS.EXCH.64 URZ, [UR4+0x38], UR6 ;  /* 0x0000380604ff75b2 */ /* 0x0006620008000100 */
[----:B------:R-:W-:Y:S01]  /*0680*/  NOP ;  /* 0x0000000000007918 */ /* 0x000fe20000000000 */
.L_x_9:
[----:B------:R-:W2:Y:S01]  /*0690*/  SHFL.IDX PT, R2, R65, RZ, 0x1f ;  /* 0x00001fff41027589 */ /* 0x000ea200000e0000 */
[----:B------:R-:W-:Y:S01]  /*06a0*/  NOP ;  /* 0x0000000000007918 */ /* 0x000fe20000000000 */
[----:B--2---:R-:W-:-:S13]  /*06b0*/  ISETP.NE.AND P0, PT, R2, 0x1, PT ;  /* 0x000000010200780c */ /* 0x004fda0003f05270 */
[----:B------:R-:W-:Y:S05]  /*06c0*/  @P0 BRA `(.L_x_10) ;  /* 0x0000000000580947 */ /* 0x000fea0003800000 */
[----:B---3--:R-:W2:Y:S01]  /*06d0*/  S2UR UR4, SR_CgaCtaId ;  /* 0x00000000000479c3 */ /* 0x008ea20000008800 */
        /* <DEDUP_REMOVED lines=10> */
[----:B--2---:R-:W-:Y:S01]  /*0780*/  ULEA UR4, UR4, UR5, 0x18 ;  /* 0x0000000504047291 */ /* 0x004fe2000f8ec0ff */
[----:B------:R-:W2:Y:S11]  /*0790*/  FENCE.VIEW.ASYNC.S ;  /* 0x00000000000073c6 */ /* 0x000eb60000000000 */
[----:B--2---:R2:W3:Y:S01]  /*07a0*/  SYNCS.EXCH.64 URZ, [UR4+0x40], UR8 ;  /* 0x0000400804ff75b2 */ /* 0x0044e20008000100 */
        /* <DEDUP_REMOVED lines=8> */
.L_x_10:
[----:B------:R-:W4:Y:S01]  /*0830*/  SHFL.IDX PT, R2, R65, RZ, 0x1f ;  /* 0x00001fff41027589 */ /* 0x000f2200000e0000 */
[----:B------:R-:W-:Y:S01]  /*0840*/  NOP ;  /* 0x0000000000007918 */ /* 0x000fe20000000000 */
[----:B----4-:R-:W-:-:S13]  /*0850*/  ISETP.NE.AND P0, PT, R2, 0x3, PT ;  /* 0x000000030200780c */ /* 0x010fda0003f05270 */
[----:B------:R-:W-:Y:S05]  /*0860*/  @P0 BRA `(.L_x_11) ;  /* 0x0000000000300947 */ /* 0x000fea0003800000 */
[----:B--23--:R-:W2:Y:S01]  /*0870*/  S2UR UR4, SR_CgaCtaId ;  /* 0x00000000000479c3 */ /* 0x00cea20000008800 */
[----:B------:R-:W-:Y:S01]  /*0880*/  UMOV UR6, 0x400 ;  /* 0x0000040000067882 */ /* 0x000fe20000000000 */
[----:B------:R-:W-:Y:S01]  /*0890*/  UMOV UR5, 0x20 ;  /* 0x0000002000057882 */ /* 0x000fe20000000000 */
[----:B------:R-:W-:Y:S01]  /*08a0*/  ELECT P0, URZ, PT ;  /* 0x0000000000ff782f */ /* 0x000fe20003800000 */
[----:B--2---:R-:W-:Y:S02]  /*08b0*/  ULEA UR6, UR4, UR6, 0x18 ;  /* 0x0000000604067291 */ /* 0x004fe4000f8ec0ff */
[----:B------:R-:W-:-:S04]  /*08c0*/  UIADD3 UR4, UPT, UPT, -UR5, 0x100000, URZ ;  /* 0x0010000005047890 */ /* 0x000fc8000fffe1ff */
[----:B------:R-:W-:Y:S02]  /*08d0*/  USHF.L.U32 UR5, UR4, 0xb, URZ ;  /* 0x0000000b04057899 */ /* 0x000fe400080006ff */
[----:B------:R-:W-:Y:S01]  /*08e0*/  USHF.L.U32 UR4, UR4, 0x1, URZ ;  /* 0x0000000104047899 */ /* 0x000fe200080006ff */
[----:B------:R-:W2:Y:S11]  /*08f0*/  FENCE.VIEW.ASYNC.S ;  /* 0x00000000000073c6 */ /* 0x000eb60000000000 */
[----:B--2---:R4:W2:Y:S01]  /*0900*/  SYNCS.EXCH.64 URZ, [UR6+0x80], UR4 ;  /* 0x0000800406ff75b2 */ /* 0x0048a20008000100 */
[----:B------:R4:W3:Y:S02]  /*0910*/  SYNCS.EXCH.64 URZ, [UR6+0x88], UR4 ;  /* 0x0000880406ff75b2 */ /* 0x0008e40008000100 */
[----:B----4-:R-:W-:Y:S01]  /*0920*/  NOP ;  /* 0x0000000000007918 */ /* 0x010fe20000000000 */
.L_x_11:
[----:B------:R-:W4:Y:S01]  /*0930*/  SHFL.IDX PT, R2, R65, RZ, 0x1f ;  /* 0x00001fff41027589 */ /* 0x000f2200000e0000 */
[----:B------:R-:W-:Y:S01]  /*0940*/  NOP ;  /* 0x0000000000007918 */ /* 0x000fe20000000000 */
[----:B----4-:R-:W-:-:S13]  /*0950*/  ISETP.NE.AND P0, PT, R2, 0x4, PT ;  /* 0x000000040200780c */ /* 0x010fda0003f05270 */
[----:B------:R-:W-:Y:S05]  /*0960*/  @P0 BRA `(.L_x_12) ;  /* 0x00000000004c0947 */ /* 0x000fea0003800000 */
[----:B--23--:R-:W2:Y:S01]  /*0970*/  S2UR UR6, SR_CgaCtaId ;  /* 0x00000000000679c3 */ /* 0x00cea20000008800 */
[----:B------:R-:W-:Y:S01]  /*0980*/  UMOV UR4, 0x1e0 ;  /* 0x000001e000047882 */ /* 0x000fe20000000000 */
[----:B------:R-:W-:Y:S01]  /*0990*/  UMOV UR5, 0x400 ;  /* 0x0000040000057882 */ /* 0x000fe20000000000 */
[----:B------:R-:W-:Y:S01]  /*09a0*/  USEL UR4, UR4, 0x1a0, UP3 ;  /* 0x000001a004047887 */ /* 0x000fe20009800000 */
[----:B------:R-:W-:Y:S01]  /*09b0*/  UMOV UR8, 0x1 ;  /* 0x0000000100087882 */ /* 0x000fe20000000000 */
[----:B------:R-:W-:Y:S01]  /*09c0*/  ELECT P0, URZ, PT ;  /* 0x0000000000ff782f */ /* 0x000fe20003800000 */
[----:B------:R-:W-:-:S04]  /*09d0*/  UIADD3 UR8, UPT, UPT, -UR8, 0x100000, URZ ;  /* 0x0010000008087890 */ /* 0x000fc8000fffe1ff */
[----:B------:R-:W-:Y:S02]  /*09e0*/  USHF.L.U32 UR9, UR8, 0xb, URZ ;  /* 0x0000000b08097899 */ /* 0x000fe400080006ff */
[----:B------:R-:W-:Y:S02]  /*09f0*/  USHF.L.U32 UR8, UR8, 0x1, URZ ;  /* 0x0000000108087899 */ /* 0x000fe400080006ff */
[----:B--2---:R-:W-:Y:S02]  /*0a00*/  ULEA UR6, UR6, UR5, 0x18 ;  /* 0x0000000506067291 */ /* 0x004fe4000f8ec0ff */
[----:B------:R-:W-:-:S04]  /*0a10*/  UIADD3 UR4, UPT, UPT, -UR4, 0x100000, URZ ;  /* 0x0010000004047890 */ /* 0x000fc8000fffe1ff */
[----:B------:R-:W-:Y:S02]  /*0a20*/  USHF.L.U32 UR5, UR4, 0xb, URZ ;  /* 0x0000000b04057899 */ /* 0x000fe400080006ff */
[----:B------:R-:W-:Y:S01]  /*0a30*/  USHF.L.U32 UR4, UR4, 0x1, URZ ;  /* 0x0000000104047899 */ /* 0x000fe200080006ff */
[----:B------:R-:W2:Y:S03]  /*0a40*/  FENCE.VIEW.ASYNC.S ;  /* 0x00000000000073c6 */ /* 0x000ea60000000000 */
[----:B--2---:R4:W2:Y:S08]  /*0a50*/  SYNCS.EXCH.64 URZ, [UR6+0x90], UR8 ;  /* 0x0000900806ff75b2 */ /* 0x0048b00008000100 */
[----:B------:R4:W3:Y:S01]  /*0a60*/  SYNCS.EXCH.64 URZ, [UR6+0xa0], UR4 ;  /* 0x0000a00406ff75b2 */ /* 0x0008e20008000100 */
[----:B------:R4:W1:Y:S01]  /*0a70*/  SYNCS.EXCH.64 URZ, [UR6+0x98], UR8 ;  /* 0x0000980806ff75b2 */ /* 0x0008620008000100 */
[----:B------:R4:W1:Y:S02]  /*0a80*/  SYNCS.EXCH.64 URZ, [UR6+0xa8], UR4 ;  /* 0x0000a80406ff75b2 */ /* 0x0008640008000100 */
[----:B----4-:R-:W-:Y:S01]  /*0a90*/  NOP ;  /* 0x0000000000007918 */ /* 0x010fe20000000000 */
.L_x_12:
[----:B------:R-:W4:Y:S01]  /*0aa0*/  SHFL.IDX PT, R2, R65, RZ, 0x1f ;  /* 0x00001fff41027589 */ /* 0x000f2200000e0000 */
[----:B------:R-:W-:Y:S01]  /*0ab0*/  NOP ;  /* 0x0000000000007918 */ /* 0x000fe20000000000 */
[----:B----4-:R-:W-:-:S13]  /*0ac0*/  ISETP.NE.AND P0, PT, R2, 0x5, PT ;  /* 0x000000050200780c */ /* 0x010fda0003f05270 */
[----:B------:R-:W-:Y:S05]  /*0ad0*/  @P0 BRA `(.L_x_13) ;  /* 0x0000000000580947 */ /* 0x000fea0003800000 */
[----:B--23--:R-:W2:Y:S01]  /*0ae0*/  S2UR UR4, SR_CgaCtaId ;  /* 0x00000000000479c3 */ /* 0x00cea20000008800 */
        /* <DEDUP_REMOVED lines=12> */
[----:B--2---:R4:W2:Y:S01]  /*0bb0*/  SYNCS.EXCH.64 URZ, [UR4+0xb0], UR8 ;  /* 0x0000b00804ff75b2 */ /* 0x0048a20008000100 */
[----:B------:R4:W3:Y:S01]  /*0bc0*/  SYNCS.EXCH.64 URZ, [UR4+0xd0], UR6 ;  /* 0x0000d00604ff75b2 */ /* 0x0008e20008000100 */
[----:B------:R4:W1:Y:S01]  /*0bd0*/  SYNCS.EXCH.64 URZ, [UR4+0xb8], UR8 ;  /* 0x0000b80804ff75b2 */ /* 0x0008620008000100 */
[----:B------:R4:W1:Y:S01]  /*0be0*/  SYNCS.EXCH.64 URZ, [UR4+0xd8], UR6 ;  /* 0x0000d80604ff75b2 */ /* 0x0008620008000100 */
[----:B------:R4:W1:Y:S01]  /*0bf0*/  SYNCS.EXCH.64 URZ, [UR4+0xc0], UR8 ;  /* 0x0000c00804ff75b2 */ /* 0x0008620008000100 */
[----:B------:R4:W1:Y:S01]  /*0c00*/  SYNCS.EXCH.64 URZ, [UR4+0xe0], UR6 ;  /* 0x0000e00604ff75b2 */ /* 0x0008620008000100 */
[----:B------:R4:W1:Y:S01]  /*0c10*/  SYNCS.EXCH.64 URZ, [UR4+0xc8], UR8 ;  /* 0x0000c80804ff75b2 */ /* 0x0008620008000100 */
[----:B------:R4:W1:Y:S02]  /*0c20*/  SYNCS.EXCH.64 URZ, [UR4+0xe8], UR6 ;  /* 0x0000e80604ff75b2 */ /* 0x0008640008000100 */
[----:B----4-:R-:W-:Y:S01]  /*0c30*/  NOP ;  /* 0x0000000000007918 */ /* 0x010fe20000000000 */
.L_x_13:
        /* <DEDUP_REMOVED lines=8> */
[----:B------:R-:W-:-:S04]  /*0cc0*/  UIADD3 UR6, UPT, UPT, -UR6, 0x100000, URZ ;  /* 0x0010000006067890 */ /* 0x000fc8000fffe1ff */
[----:B------:R-:W-:Y:S02]  /*0cd0*/  USHF.L.U32 UR7, UR6, 0xb, URZ ;  /* 0x0000000b06077899 */ /* 0x000fe400080006ff */
[----:B------:R-:W-:Y:S02]  /*0ce0*/  USHF.L.U32 UR6, UR6, 0x1, URZ ;  /* 0x0000000106067899 */ /* 0x000fe400080006ff */
[----:B--2---:R-:W-:Y:S01]  /*0cf0*/  ULEA UR4, UR4, UR5, 0x18 ;  /* 0x0000000504047291 */ /* 0x004fe2000f8ec0ff */
[----:B------:R-:W2:Y:S11]  /*0d00*/  FENCE.VIEW.ASYNC.S ;  /* 0x00000000000073c6 */ /* 0x000eb60000000000 */
[----:B--2---:R4:W2:Y:S01]  /*0d10*/  SYNCS.EXCH.64 URZ, [UR4+0xf0], UR6 ;  /* 0x0000f00604ff75b2 */ /* 0x0048a20008000100 */
[----:B------:R4:W3:Y:S01]  /*0d20*/  SYNCS.EXCH.64 URZ, [UR4+0x100], UR6 ;  /* 0x0001000604ff75b2 */ /* 0x0008e20008000100 */
[----:B------:R4:W1:Y:S01]  /*0d30*/  SYNCS.EXCH.64 URZ, [UR4+0xf8], UR6 ;  /* 0x0000f80604ff75b2 */ /* 0x0008620008000100 */
[----:B------:R4:W1:Y:S02]  /*0d40*/  SYNCS.EXCH.64 URZ, [UR4+0x108], UR6 ;  /* 0x0001080604ff75b2 */ /* 0x0008640008000100 */
[----:B----4-:R-:W-:Y:S01]  /*0d50*/  NOP ;  /* 0x0000000000007918 */ /* 0x010fe20000000000 */
.L_x_14:
[----:B--23--:R-:W2:Y:S01]  /*0d60*/  LDCU UR4, c[0x0][0x36c] ;  /* 0x00006d80ff0477ac */ /* 0x00cea20008000800 */
[----:B------:R-:W-:Y:S01]  /*0d70*/  ISETP.NE.OR P3, PT, R0, 0x2, !P3 ;  /* 0x000000020000780c */ /* 0x000fe20005f65670 */
[----:B------:R-:W-:Y:S01]  /*0d80*/  NOP ;  /* 0x0000000000007918 */ /* 0x000fe20000000000 */
[----:B------:R-:W-:Y:S01]  /*0d90*/  LOP3.LUT R0, R76, 0x1f, RZ, 0xc0, !PT ;  /* 0x0000001f4c007812 */ /* 0x000fe200078ec0ff */
[----:B------:R-:W-:Y:S02]  /*0da0*/  UISETP.NE.AND UP4, UPT, UR18, URZ, UPT ;  /* 0x000000ff1200728c */ /* 0x000fe4000bf85270 */
[----:B--2---:R-:W-:-:S09]  /*0db0*/  UISETP.EQ.U32.AND UP6, UPT, UR4, 0x1, UPT ;  /* 0x000000010400788c */ /* 0x004fd2000bfc2070 */
[----:B------:R-:W-:Y:S05]  /*0dc0*/  BRA.U !UP6, `(.L_x_15) ;  /* 0x000000010e087547 */ /* 0x000fea000b800000 */
[----:B-1----:R-:W-:Y:S01]  /*0dd0*/  UCGABAR_ARV ;  /* 0x00000000000079c7 */ /* 0x002fe20008000000 */
[----:B------:R-:W-:Y:S05]  /*0de0*/  BRA `(.L_x_16) ;  /* 0x0000000000047947 */ /* 0x000fea0003800000 */
.L_x_15:
[----:B-1----:R-:W-:Y:S01]  /*0df0*/  NOP ;  /* 0x0000000000007918 */ /* 0x002fe20000000000 */
.L_x_16:
[----:B------:R-:W1:Y:S01]  /*0e00*/  S2UR UR30, SR_CTAID.X ;  /* 0x00000000001e79c3 */ /* 0x000e620000002500 */
[----:B------:R-:W-:-:S05]  /*0e10*/  CS2R.32 R67, SR_CgaSize ;  /* 0x0000000000437805 */ /* 0x000fca0000008a00 */
[----:B------:R-:W-:-:S05]  /*0e20*/  IMAD R67, R67, -0xa0, RZ ;  /* 0xffffff6043437824 */ /* 0x000fca00078e02ff */
[----:B------:R-:W-:-:S14]  /*0e30*/  R2UR UR5, R67 ;  /* 0x00000000430572ca */ /* 0x000fdc00000e0000 */
[----:B------:R-:W2:Y:S01]  /*0e40*/  LDCU UR5, c[0x0][UR5+0x2b0] ;  /* 0x00005600050577ac */ /* 0x000ea20008000800 */
[----:B------:R-:W-:-:S05]  /*0e50*/  CS2R.32 R67, SR_CgaSize ;  /* 0x0000000000437805 */ /* 0x000fca0000008a00 */
[----:B------:R-:W-:-:S05]  /*0e60*/  IMAD R67, R67, -0xa0, RZ ;  /* 0xffffff6043437824 */ /* 0x000fca00078e02ff */
[----:B------:R-:W-:-:S14]  /*0e70*/  R2UR UR4, R67 ;  /* 0x00000000430472ca */ /* 0x000fdc00000e0000 */
[----:B------:R-:W3:Y:S01]  /*0e80*/  LDCU UR4, c[0x0][UR4+0x2b4] ;  /* 0x00005680040477ac */ /* 0x000ee20008000800 */
[----:B------:R-:W4:Y:S01]  /*0e90*/  S2UR UR31, SR_CTAID.Y ;  /* 0x00000000001f79c3 */ /* 0x000f220000002600 */
[----:B------:R-:W-:-:S05]  /*0ea0*/  CS2R.32 R67, SR_CgaSize ;  /* 0x0000000000437805 */ /* 0x000fca0000008a00 */
[----:B------:R-:W-:-:S05]  /*0eb0*/  IMAD R67, R67, -0xa0, RZ ;  /* 0xffffff6043437824 */ /* 0x000fca00078e02ff */
[----:B------:R-:W-:-:S14]  /*0ec0*/  R2UR UR7, R67 ;  /* 0x00000000430772ca */ /* 0x000fdc00000e0000 */
[----:B------:R-:W3:Y:S01]  /*0ed0*/  LDCU UR7, c[0x0][UR7+0x2a0] ;  /* 0x00005400070777ac */ /* 0x000ee20008000800 */
[----:B------:R-:W-:-:S05]  /*0ee0*/  CS2R.32 R67, SR_CgaSize ;  /* 0x0000000000437805 */ /* 0x000fca0000008a00 */
[----:B------:R-:W-:-:S05]  /*0ef0*/  IMAD R67, R67, -0xa0, RZ ;  /* 0xffffff6043437824 */ /* 0x000fca00078e02ff */
[----:B------:R-:W-:-:S14]  /*0f00*/  R2UR UR8, R67 ;  /* 0x00000000430872ca */ /* 0x000fdc00000e0000 */
[----:B------:R-:W3:Y:S01]  /*0f10*/  LDCU UR8, c[0x0][UR8+0x2a4] ;  /* 0x00005480080877ac */ /* 0x000ee20008000800 */
[----:B------:R-:W3:Y:S01]  /*0f20*/  LDCU UR19, c[0x0][0xb24] ;  /* 0x00016480ff1377ac */ /* 0x000ee20008000800 */
[----:B------:R-:W3:Y:S01]  /*0f30*/  LDCU UR45, c[0x0][0xb24] ;  /* 0x00016480ff2d77ac */ /* 0x000ee20008000800 */
[----:B-1----:R-:W-:Y:S01]  /*0f40*/  I2FP.F32.U32 R3, UR30 ;  /* 0x0000001e00037c45 */ /* 0x002fe20008201000 */
[----:B------:R-:W1:Y:S04]  /*0f50*/  LDCU UR22, c[0x0][0xb30] ;  /* 0x00016600ff1677ac */ /* 0x000e680008000800 */
[----:B--2---:R-:W-:Y:S01]  /*0f60*/  FMUL R3, R3, UR5 ;  /* 0x0000000503037c20 */ /* 0x004fe20008400000 */
[----:B----4-:R-:W-:-:S05]  /*0f70*/  I2FP.F32.U32 R2, UR31 ;  /* 0x0000001f00027c45 */ /* 0x010fca0008201000 */
[----:B------:R-:W2:Y:S01]  /*0f80*/  F2I.U32.TRUNC.NTZ R3, R3 ;  /* 0x0000000300037305 */ /* 0x000ea2000020f000 */
[----:B---3--:R-:W-:-:S07]  /*0f90*/  FMUL R2, R2, UR4 ;  /* 0x0000000402027c20 */ /* 0x008fce0008400000 */
[----:B------:R-:W3:Y:S01]  /*0fa0*/  F2I.U32.TRUNC.NTZ R2, R2 ;  /* 0x0000000200027305 */ /* 0x000ee2000020f000 */
[----:B--2---:R-:W-:Y:S02]  /*0fb0*/  R2UR UR4, R3 ;  /* 0x00000000030472ca */ /* 0x004fe400000e0000 */
[----:B---3--:R-:W-:Y:S02]  /*0fc0*/  R2UR UR6, R2 ;  /* 0x00000000020672ca */ /* 0x008fe400000e0000 */
[----:B------:R-:W-:-:S09]  /*0fd0*/  PRMT R2, RZ, 0x7610, R2 ;  /* 0x00007610ff027816 */ /* 0x000fd20000000002 */
[----:B------:R-:W-:-:S04]  /*0fe0*/  UIADD3 UR5, UPT, UPT, -UR4, URZ, URZ ;  /* 0x000000ff04057290 */ /* 0x000fc8000fffe1ff */
[----:B------:R-:W-:Y:S02]  /*0ff0*/  UIMAD UR5, UR7, UR5, UR30 ;  /* 0x00000005070572a4 */ /* 0x000fe4000f8e021e */
[----:B------:R-:W-:-:S04]  /*1000*/  UIADD3 UR4, UPT, UPT, -UR6, URZ, URZ ;  /* 0x000000ff06047290 */ /* 0x000fc8000fffe1ff */
[----:B------:R-:W-:Y:S01]  /*1010*/  IMAD.U32 R67, RZ, RZ, UR5 ;  /* 0x00000005ff437e24 */ /* 0x000fe2000f8e00ff */
[----:B------:R-:W-:-:S06]  /*1020*/  UIMAD UR4, UR8, UR4, UR31 ;  /* 0x00000004080472a4 */ /* 0x000fcc000f8e021f */
[----:B------:R-:W-:Y:S01]  /*1030*/  IMAD.U32 R66, RZ, RZ, UR4 ;  /* 0x00000004ff427e24 */ /* 0x000fe2000f8e00ff */
[----:B-1----:R-:W-:Y:S06]  /*1040*/  BRA.U UP4, `(.L_x_17) ;  /* 0x00000001042c7547 */ /* 0x002fec000b800000 */
[----:B------:R-:W-:Y:S02]  /*1050*/  R2UR UR4, R66 ;  /* 0x00000000420472ca */ /* 0x000fe400000e0000 */
[----:B------:R-:W-:-:S11]  /*1060*/  R2UR UR6, R67 ;  /* 0x00000000430672ca */ /* 0x000fd600000e0000 */
[----:B------:R-:W-:-:S04]  /*1070*/  UISETP.NE.AND UP0, UPT, UR4, URZ, UPT ;  /* 0x000000ff0400728c */ /* 0x000fc8000bf05270 */
[----:B------:R-:W-:-:S04]  /*1080*/  UISETP.EQ.OR UP0, UPT, UR6, URZ, !UP0 ;  /* 0x000000ff0600728c */ /* 0x000fc8000c702670 */
[----:B------:R-:W-:Y:S02]  /*1090*/  USEL UR5, URZ, 0x1, !UP0 ;  /* 0x00000001ff057887 */ /* 0x000fe4000c000000 */
[----:B------:R-:W-:-:S04]  /*10a0*/  UISETP.NE.AND UP0, UPT, UR4, URZ, UPT ;  /* 0x000000ff0400728c */ /* 0x000fc8000bf05270 */
[----:B------:R-:W-:Y:S02]  /*10b0*/  USEL UR4, URZ, 0x2, UP0 ;  /* 0x00000002ff047887 */ /* 0x000fe40008000000 */
[----:B------:R-:W-:-:S04]  /*10c0*/  UISETP.NE.AND UP0, UPT, UR6, 0x1, UPT ;  /* 0x000000010600788c */ /* 0x000fc8000bf05270 */
[----:B------:R-:W-:-:S04]  /*10d0*/  USEL UR4, UR4, 0x2, UP0 ;  /* 0x0000000204047887 */ /* 0x000fc80008000000 */
[----:B------:R-:W-:-:S06]  /*10e0*/  UIADD3 UR4, UPT, UPT, UR5, UR4, URZ ;  /* 0x0000000405047290 */ /* 0x000fcc000fffe0ff */
[----:B------:R-:W-:-:S07]  /*10f0*/  IMAD.U32 R2, RZ, RZ, UR4 ;  /* 0x00000004ff027e24 */ /* 0x000fce000f8e00ff */
.L_x_17:
[----:B------:R-:W1:Y:S01]  /*1100*/  S2UR UR36, SR_CTAID.Z ;  /* 0x00000000002479c3 */ /* 0x000e620000002700 */
[----:B------:R-:W-:-:S09]  /*1110*/  UISETP.GE.AND UP0, UPT, UR19, 0x1, UPT ;  /* 0x000000011300788c */ /* 0x000fd2000bf06270 */
[----:B------:R-:W-:Y:S05]  /*1120*/  BRA.U !UP0, `(.L_x_18) ;  /* 0x0000000108d47547 */ /* 0x000fea000b800000 */
[----:B------:R-:W2:Y:S01]  /*1130*/  LDCU.128 UR12, c[0x0][0xb10] ;  /* 0x00016200ff0c77ac */ /* 0x000ea20008000c00 */
[----:B------:R-:W3:Y:S01]  /*1140*/  LDCU UR20, c[0x0][0xb0c] ;  /* 0x00016180ff1477ac */ /* 0x000ee20008000800 */
[----:B------:R-:W4:Y:S01]  /*1150*/  LDCU UR6, c[0x0][0x370] ;  /* 0x00006e00ff0677ac */ /* 0x000f220008000800 */
[----:B------:R-:W1:Y:S01]  /*1160*/  LDCU UR7, c[0x0][0x374] ;  /* 0x00006e80ff0777ac */ /* 0x000e620008000800 */
[----:B------:R-:W1:Y:S01]  /*1170*/  LDCU UR21, c[0x0][0xb20] ;  /* 0x00016400ff1577ac */ /* 0x000e620008000800 */
[----:B--2---:R-:W-:Y:S02]  /*1180*/  UIMAD.WIDE.U32 UR4, UR30, UR12, URZ ;  /* 0x0000000c1e0472a5 */ /* 0x004fe4000f8e00ff */
[----:B---3--:R-:W-:Y:S01]  /*1190*/  UISETP.NE.AND UP0, UPT, UR20, 0x1, UPT ;  /* 0x000000011400788c */ /* 0x008fe2000bf05270 */
[----:B------:R-:W2:Y:S01]  /*11a0*/  LDCU.64 UR8, c[0x0][0xb28] ;  /* 0x00016500ff0877ac */ /* 0x000ea20008000a00 */
[----:B----4-:R-:W-:-:S03]  /*11b0*/  UIMAD.WIDE.U32 UR10, UR6, UR12, URZ ;  /* 0x0000000c060a72a5 */ /* 0x010fc6000f8e00ff */
[----:B------:R-:W-:Y:S01]  /*11c0*/  UMOV UR4, UR5 ;  /* 0x0000000500047c82 */ /* 0x000fe20008000000 */
[----:B------:R-:W-:Y:S02]  /*11d0*/  UISETP.NE.AND UP2, UPT, UR19, 0x1, UPT ;  /* 0x000000011300788c */ /* 0x000fe4000bf45270 */
[----:B------:R-:W-:Y:S01]  /*11e0*/  USHF.R.U32.HI UR4, URZ, UR13, UR4 ;  /* 0x0000000dff047299 */ /* 0x000fe20008011604 */
[----:B------:R-:W-:Y:S01]  /*11f0*/  UMOV UR10, UR11 ;  /* 0x0000000b000a7c82 */ /* 0x000fe20008000000 */
[----:B------:R-:W-:Y:S02]  /*1200*/  UIMAD.WIDE.U32 UR16, UR31, UR15, URZ ;  /* 0x0000000f1f1072a5 */ /* 0x000fe4000f8e00ff */
[----:B------:R-:W-:Y:S02]  /*1210*/  USEL UR5, UR30, UR4, !UP0 ;  /* 0x000000041e057287 */ /* 0x000fe4000c000000 */
[----:B------:R-:W-:Y:S02]  /*1220*/  @UP0 USHF.R.U32.HI UR6, URZ, UR13, UR10 ;  /* 0x0000000dff060299 */ /* 0x000fe4000801160a */
[----:B------:R-:W-:-:S02]  /*1230*/  UISETP.NE.AND UP0, UPT, UR14, 0x1, UPT ;  /* 0x000000010e00788c */ /* 0x000fc4000bf05270 */
[----:B-1----:R-:W-:Y:S02]  /*1240*/  UIMAD.WIDE.U32 UR10, UR7, UR15, URZ ;  /* 0x0000000f070a72a5 */ /* 0x002fe4000f8e00ff */
[----:B--2---:R-:W-:Y:S01]  /*1250*/  UIMAD.WIDE.U32 UR12, UR6, UR8, URZ ;  /* 0x00000008060c72a5 */ /* 0x004fe2000f8e00ff */
[----:B------:R-:W-:Y:S02]  /*1260*/  UMOV UR4, UR17 ;  /* 0x0000001100047c82 */ /* 0x000fe40008000000 */
[----:B------:R-:W-:Y:S02]  /*1270*/  USHF.R.U32.HI UR4, URZ, UR21, UR4 ;  /* 0x00000015ff047299 */ /* 0x000fe40008011604 */
[----:B------:R-:W-:Y:S02]  /*1280*/  UMOV UR10, UR11 ;  /* 0x0000000b000a7c82 */ /* 0x000fe40008000000 */
[----:B------:R-:W-:Y:S01]  /*1290*/  UMOV UR12, UR13 ;  /* 0x0000000d000c7c82 */ /* 0x000fe20008000000 */
[----:B------:R-:W-:-:S02]  /*12a0*/  @UP0 USHF.R.U32.HI UR7, URZ, UR21, UR10 ;  /* 0x00000015ff070299 */ /* 0x000fc4000801160a */
[----:B------:R-:W-:Y:S02]  /*12b0*/  USEL UR4, UR31, UR4, !UP0 ;  /* 0x000000041f047287 */ /* 0x000fe4000c000000 */
[----:B------:R-:W-:Y:S02]  /*12c0*/  UIMAD.WIDE.U32 UR10, UR7, UR8, URZ ;  /* 0x00000008070a72a5 */ /* 0x000fe4000f8e00ff */
[----:B------:R-:W-:Y:S02]  /*12d0*/  @UP2 USHF.R.U32.HI UR6, URZ, UR9, UR12 ;  /* 0x00000009ff062299 */ /* 0x000fe4000801160c */
[----:B------:R-:W-:-:S03]  /*12e0*/  UIMAD.WIDE.U32 UR12, UR4, UR8, URZ ;  /* 0x00000008040c72a5 */ /* 0x000fc6000f8e00ff */
[----:B------:R-:W-:Y:S02]  /*12f0*/  UMOV UR10, UR11 ;  /* 0x0000000b000a7c82 */ /* 0x000fe40008000000 */
[----:B------:R-:W-:Y:S02]  /*1300*/  @UP2 USHF.R.U32.HI UR7, URZ, UR9, UR10 ;  /* 0x00000009ff072299 */ /* 0x000fe4000801160a */
[----:B------:R-:W-:Y:S02]  /*1310*/  UIMAD UR10, UR6, UR19, URZ ;  /* 0x00000013060a72a4 */ /* 0x000fe4000f8e02ff */
[----:B------:R-:W-:-:S04]  /*1320*/  UIMAD UR7, UR7, UR19, URZ ;  /* 0x00000013070772a4 */ /* 0x000fc8000f8e02ff */
[----:B------:R-:W-:-:S03]  /*1330*/  UISETP.GE.AND UP0, UPT, UR4, UR7, UPT ;  /* 0x000000070400728c */ /* 0x000fc6000bf06270 */
[----:B------:R-:W-:Y:S01]  /*1340*/  UMOV UR7, UR13 ;  /* 0x0000000d00077c82 */ /* 0x000fe20008000000 */
[----:B------:R-:W-:Y:S02]  /*1350*/  UISETP.GE.OR UP0, UPT, UR5, UR10, UP0 ;  /* 0x0000000a0500728c */ /* 0x000fe40008706670 */
[----:B------:R-:W-:Y:S02]  /*1360*/  UIMAD.WIDE.U32 UR10, UR5, UR8, URZ ;  /* 0x00000008050a72a5 */ /* 0x000fe4000f8e00ff */
[----:B------:R-:W-:Y:S02]  /*1370*/  USHF.R.U32.HI UR7, URZ, UR9, UR7 ;  /* 0x00000009ff077299 */ /* 0x000fe40008011607 */
[----:B------:R-:W-:Y:S02]  /*1380*/  UIADD3 UR10, UPT, UPT, -UR4, URZ, URZ ;  /* 0x000000ff040a7290 */ /* 0x000fe4000fffe1ff */
[----:B------:R-:W-:Y:S02]  /*1390*/  USEL UR7, UR4, UR7, !UP2 ;  /* 0x0000000704077287 */ /* 0x000fe4000d000000 */
[----:B------:R-:W-:Y:S01]  /*13a0*/  UIMAD UR10, UR14, UR10, UR31 ;  /* 0x0000000a0e0a72a4 */ /* 0x000fe2000f8e021f */
[----:B------:R-:W-:Y:S01]  /*13b0*/  @!UP0 UMOV UR8, UR11 ;  /* 0x0000000b00088c82 */ /* 0x000fe20008000000 */
[----:B------:R-:W-:-:S02]  /*13c0*/  UIADD3 UR11, UPT, UPT, -UR5, URZ, URZ ;  /* 0x000000ff050b7290 */ /* 0x000fc4000fffe1ff */
[----:B------:R-:W-:Y:S02]  /*13d0*/  @!UP0 USHF.R.U32.HI UR8, URZ, UR9, UR8 ;  /* 0x00000009ff088299 */ /* 0x000fe40008011608 */
[----:B------:R-:W-:Y:S02]  /*13e0*/  UIADD3 UR9, UPT, UPT, -UR7, URZ, URZ ;  /* 0x000000ff07097290 */ /* 0x000fe4000fffe1ff */
[----:B------:R-:W-:Y:S02]  /*13f0*/  @!UP0 USEL UR8, UR5, UR8, !UP2 ;  /* 0x0000000805088287 */ /* 0x000fe4000d000000 */
[----:B------:R-:W-:Y:S02]  /*1400*/  UIMAD UR9, UR19, UR9, UR4 ;  /* 0x00000009130972a4 */ /* 0x000fe4000f8e0204 */
[----:B------:R-:W-:Y:S02]  /*1410*/  @!UP0 UIADD3 UR7, UPT, UPT, UR7, -UR8, URZ ;  /* 0x8000000807078290 */ /* 0x000fe4000fffe0ff */
[----:B------:R-:W-:-:S02]  /*1420*/  @!UP0 UIMAD UR6, UR9, UR6, UR8 ;  /* 0x00000006090682a4 */ /* 0x000fc4000f8e0208 */
[----:B------:R-:W-:Y:S02]  /*1430*/  @!UP0 UIMAD UR4, UR7, UR19, UR5 ;  /* 0x00000013070482a4 */ /* 0x000fe4000f8e0205 */
[----:B------:R-:W-:Y:S02]  /*1440*/  UIMAD UR30, UR20, UR11, UR30 ;  /* 0x0000000b141e72a4 */ /* 0x000fe4000f8e021e */
[----:B------:R-:W-:Y:S01]  /*1450*/  UIMAD UR31, UR4, UR14, UR10 ;  /* 0x0000000e041f72a4 */ /* 0x000fe2000f8e020a */
[----:B------:R-:W-:Y:S02]  /*1460*/  @!UP0 UMOV UR5, UR6 ;  /* 0x0000000600058c82 */ /* 0x000fe40008000000 */
[----:B------:R-:W-:-:S12]  /*1470*/  UIMAD UR30, UR5, UR20, UR30 ;  /* 0x00000014051e72a4 */ /* 0x000fd8000f8e021e */
.L_x_18:
[----:B------:R-:W-:-:S09]  /*1480*/  UISETP.NE.AND UP0, UPT, UR22, 0x1, UPT ;  /* 0x000000011600788c */ /* 0x000fd2000bf05270 */
[----:B------:R-:W-:Y:S05]  /*1490*/  BRA.U UP0, `(.L_x_19) ;  /* 0x0000000100407547 */ /* 0x000fea000b800000 */
[----:B------:R-:W2:Y:S01]  /*14a0*/  LDCU.128 UR8, c[0x0][0xb10] ;  /* 0x00016200ff0877ac */ /* 0x000ea20008000c00 */
[----:B------:R-:W3:Y:S01]  /*14b0*/  LDCU UR12, c[0x0][0xb0c] ;  /* 0x00016180ff0c77ac */ /* 0x000ee20008000800 */
[----:B------:R-:W4:Y:S01]  /*14c0*/  LDCU UR13, c[0x0][0xb20] ;  /* 0x00016400ff0d77ac */ /* 0x000f220008000800 */
[----:B--2---:R-:W-:Y:S02]  /*14d0*/  UIMAD.WIDE.U32 UR4, UR30, UR8, URZ ;  /* 0x000000081e0472a5 */ /* 0x004fe4000f8e00ff */
[----:B------:R-:W-:Y:S02]  /*14e0*/  UIMAD.WIDE.U32 UR6, UR31, UR11, URZ ;  /* 0x0000000b1f0672a5 */ /* 0x000fe4000f8e00ff */
[----:B---3--:R-:W-:Y:S02]  /*14f0*/  UISETP.NE.AND UP0, UPT, UR12, 0x1, UPT ;  /* 0x000000010c00788c */ /* 0x008fe4000bf05270 */
[----:B------:R-:W-:-:S03]  /*1500*/  USHF.R.U32.HI UR5, URZ, UR9, UR5 ;  /* 0x00000009ff057299 */ /* 0x000fc60008011605 */
[----:B------:R-:W-:Y:S01]  /*1510*/  UMOV UR4, UR7 ;  /* 0x0000000700047c82 */ /* 0x000fe20008000000 */
[----:B------:R-:W-:Y:S02]  /*1520*/  USEL UR5, UR30, UR5, !UP0 ;  /* 0x000000051e057287 */ /* 0x000fe4000c000000 */
[----:B------:R-:W-:Y:S02]  /*1530*/  UISETP.NE.AND UP0, UPT, UR10, 0x1, UPT ;  /* 0x000000010a00788c */ /* 0x000fe4000bf05270 */
[----:B----4-:R-:W-:-:S04]  /*1540*/  USHF.R.U32.HI UR4, URZ, UR13, UR4 ;  /* 0x0000000dff047299 */ /* 0x010fc80008011604 */
[----:B------:R-:W-:-:S04]  /*1550*/  USEL UR4, UR31, UR4, !UP0 ;  /* 0x000000041f047287 */ /* 0x000fc8000c000000 */
[----:B------:R-:W-:Y:S02]  /*1560*/  UIADD3 UR6, UPT, UPT, UR5, -UR4, URZ ;  /* 0x8000000405067290 */ /* 0x000fe4000fffe0ff */
[----:B------:R-:W-:Y:S02]  /*1570*/  UIADD3 UR4, UPT, UPT, -UR5, UR4, URZ ;  /* 0x0000000405047290 */ /* 0x000fe4000fffe1ff */
[----:B------:R-:W-:Y:S02]  /*1580*/  UIMAD UR31, UR6, UR10, UR31 ;  /* 0x0000000a061f72a4 */ /* 0x000fe4000f8e021f */
[----:B------:R-:W-:-:S12]  /*1590*/  UIMAD UR30, UR4, UR12, UR30 ;  /* 0x0000000c041e72a4 */ /* 0x000fd8000f8e021e */
.L_x_19:
[----:B------:R-:W-:Y:S01]  /*15a0*/  UISETP.NE.AND UP0, UPT, UR18, 0x2, UPT ;  /* 0x000000021200788c */ /* 0x000fe2000bf05270 */
[----:B------:R-:W-:Y:S09]  /*15b0*/  BRA.U !UP6, `(.L_x_20) ;  /* 0x000000010e0c7547 */ /* 0x000ff2000b800000 */
[----:B------:R-:W-:Y:S01]  /*15c0*/  UCGABAR_WAIT ;  /* 0x0000000000007dc7 */ /* 0x000fe20008000000 */
[----:B------:R-:W-:Y:S01]  /*15d0*/  CCTL.IVALL ;  /* 0x00000000ff00798f */ /* 0x000fe20002000000 */
[----:B------:R-:W-:Y:S05]  /*15e0*/  BRA `(.L_x_21) ;  /* 0x0000000000047947 */ /* 0x000fea0003800000 */
.L_x_20:
[----:B------:R-:W-:Y:S06]  /*15f0*/  BAR.SYNC.DEFER_BLOCKING 0x0 ;  /* 0x0000000000007b1d */ /* 0x000fec0000010000 */
.L_x_21:
[----:B------:R-:W-:Y:S05]  /*1600*/  BRA.U UP0, `(.L_x_22) ;  /* 0x0000001100c87547 */ /* 0x000fea000b800000 */
[----:B------:R-:W2:Y:S01]  /*1610*/  LDCU UR6, c[0x0][0x38c] ;  /* 0x00007180ff0677ac */ /* 0x000ea20008000800 */
[----:B------:R-:W3:Y:S01]  /*1620*/  S2UR UR7, SR_CgaCtaId ;  /* 0x00000000000779c3 */ /* 0x000ee20000008800 */
[----:B------:R-:W-:Y:S01]  /*1630*/  PLOP3.LUT P1, PT, PT, PT, UP3, 0x80, 0x8 ;  /* 0x000000000008781c */ /* 0x000fe20003f2f038 */
[----:B------:R-:W-:Y:S01]  /*1640*/  IMAD.MOV.U32 R12, RZ, RZ, 0x1 ;  /* 0x00000001ff0c7424 */ /* 0x000fe200078e00ff */
[----:B------:R-:W-:Y:S01]  /*1650*/  UMOV UR13, 0x400 ;  /* 0x00000400000d7882 */ /* 0x000fe20000000000 */
[----:B------:R-:W-:Y:S01]  /*1660*/  UISETP.NE.AND UP1, UPT, UR18, URZ, UPT ;  /* 0x000000ff1200728c */ /* 0x000fe2000bf25270 */
[----:B------:R-:W-:Y:S01]  /*1670*/  ISETP.EQ.OR P2, PT, R0, RZ, P3 ;  /* 0x000000ff0000720c */ /* 0x000fe20001f42670 */
[----:B------:R-:W-:Y:S01]  /*1680*/  USEL UR24, URZ, 0x1, UP5 ;  /* 0x00000001ff187887 */ /* 0x000fe2000a800000 */
[----:B------:R-:W-:Y:S02]  /*1690*/  PLOP3.LUT P1, PT, P1, PT, PT, 0x8, 0x80 ;  /* 0x000000000080781c */ /* 0x000fe40000f2e170 */
[----:B------:R-:W-:Y:S01]  /*16a0*/  CS2R R10, SRZ ;  /* 0x00000000000a7805 */ /* 0x000fe2000001ff00 */
[----:B------:R-:W-:Y:S01]  /*16b0*/  IMAD.MOV.U32 R9, RZ, RZ, RZ ;  /* 0x000000ffff097224 */ /* 0x000fe200078e00ff */
[----:B------:R-:W4:Y:S01]  /*16c0*/  LDCU UR39, c[0x0][0x370] ;  /* 0x00006e00ff2777ac */ /* 0x000f220008000800 */
[----:B------:R-:W-:Y:S01]  /*16d0*/  IMAD.MOV.U32 R8, RZ, RZ, 0x1 ;  /* 0x00000001ff087424 */ /* 0x000fe200078e00ff */
[----:B------:R-:W1:Y:S01]  /*16e0*/  LDCU.64 UR28, c[0x0][0x348] ;  /* 0x00006900ff1c77ac */ /* 0x000e620008000a00 */
[----:B--2---:R-:W-:-:S02]  /*16f0*/  UIADD3 UR5, UPT, UPT, UR6, 0x1f, URZ ;  /* 0x0000001f06057890 */ /* 0x004fc4000fffe0ff */
[----:B------:R-:W-:Y:S02]  /*1700*/  UIADD3 UR44, UPT, UPT, UR6, 0x3e, URZ ;  /* 0x0000003e062c7890 */ /* 0x000fe4000fffe0ff */
[----:B------:R-:W-:Y:S02]  /*1710*/  USHF.R.S32.HI UR4, URZ, 0x1f, UR5 ;  /* 0x0000001fff047899 */ /* 0x000fe40008011405 */
[----:B---3--:R-:W-:Y:S02]  /*1720*/  USHF.L.U32 UR25, UR7, 0xe, URZ ;  /* 0x0000000e07197899 */ /* 0x008fe400080006ff */
[----:B------:R-:W-:Y:S02]  /*1730*/  ULEA.HI UR4, UR4, UR5, URZ, 0x5 ;  /* 0x0000000504047291 */ /* 0x000fe4000f8f28ff */
[----:B------:R-:W-:Y:S02]  /*1740*/  UIADD3 UR5, UPT, UPT, UR6, -0x1, URZ ;  /* 0xffffffff06057890 */ /* 0x000fe4000fffe0ff */
[----:B------:R-:W-:-:S02]  /*1750*/  USHF.R.S32.HI UR41, URZ, 0x5, UR4 ;  /* 0x00000005ff297899 */ /* 0x000fc40008011404 */
[----:B------:R-:W-:Y:S02]  /*1760*/  UISETP.GE.U32.AND UP2, UPT, UR5, -0x3f, UPT ;  /* 0xffffffc10500788c */ /* 0x000fe4000bf46070 */
[----:B------:R-:W-:Y:S02]  /*1770*/  UISETP.LT.U32.AND UP0, UPT, UR41, 0x4, UPT ;  /* 0x000000042900788c */ /* 0x000fe4000bf01070 */
[----:B------:R-:W-:Y:S02]  /*1780*/  USHF.L.U32 UR43, UR7, 0x7, URZ ;  /* 0x00000007072b7899 */ /* 0x000fe400080006ff */
[----:B------:R-:W-:Y:S02]  /*1790*/  USEL UR40, UR41, 0x4, UP0 ;  /* 0x0000000429287887 */ /* 0x000fe40008000000 */
[----:B------:R-:W-:Y:S02]  /*17a0*/  ULOP3.LUT UR25, UR25, 0x4000, URZ, 0xc0, !UPT ;  /* 0x0000400019197892 */ /* 0x000fe4000f8ec0ff */
[----:B------:R-:W-:-:S02]  /*17b0*/  UIADD3 UR21, UPT, UPT, UR40, -0x1, URZ ;  /* 0xffffffff28157890 */ /* 0x000fc4000fffe0ff */
[----:B------:R-:W-:Y:S02]  /*17c0*/  ULEA UR13, UR7, UR13, 0x18 ;  /* 0x0000000d070d7291 */ /* 0x000fe4000f8ec0ff */
[----:B------:R-:W-:Y:S01]  /*17d0*/  @UP2 UIADD3 UR21, UPT, UPT, UR40, URZ, URZ ;  /* 0x000000ff28152290 */ /* 0x000fe2000fffe0ff */
[----:B------:R-:W2:Y:S01]  /*17e0*/  LDCU UR38, c[0x0][0x374] ;  /* 0x00006e80ff2677ac */ /* 0x000ea20008000800 */
[----:B------:R-:W-:Y:S02]  /*17f0*/  ULOP3.LUT UR43, UR43, 0x80, URZ, 0xc0, !UPT ;  /* 0x000000802b2b7892 */ /* 0x000fe4000f8ec0ff */
[----:B------:R-:W-:Y:S02]  /*1800*/  USEL UR24, UR24, 0x2, UP1 ;  /* 0x0000000218187887 */ /* 0x000fe40008800000 */
[----:B------:R-:W-:Y:S02]  /*1810*/  UIADD3 UR25, UPT, UPT, UR13, 0x10800, UR25 ;  /* 0x000108000d197890 */ /* 0x000fe4000fffe019 */
[----:B------:R-:W-:-:S02]  /*1820*/  UIADD3 UR42, UPT, UPT, UR41, -UR40, URZ ;  /* 0x80000028292a7290 */ /* 0x000fc4000fffe0ff */
[----:B------:R-:W-:Y:S01]  /*1830*/  UIADD3 UR21, UPT, UPT, UR21, 0x1, URZ ;  /* 0x0000000115157890 */ /* 0x000fe2000fffe0ff */
[----:B-1--4-:R-:W-:-:S11]  /*1840*/  UMOV UR5, URZ ;  /* 0x000000ff00057c82 */ /* 0x012fd60008000000 */
.L_x_42:
[----:B-1----:R-:W1:Y:S02]  /*1850*/  S2UR UR4, SR_CgaCtaId ;  /* 0x00000000000479c3 */ /* 0x002e640000008800 */
[----:B-1----:R-:W-:-:S09]  /*1860*/  UISETP.NE.AND UP0, UPT, UR4, URZ, UPT ;  /* 0x000000ff0400728c */ /* 0x002fd2000bf05270 */
[----:B------:R-:W-:Y:S05]  /*1870*/  BRA.U UP0, `(.L_x_23) ;  /* 0x0000000100287547 */ /* 0x000fea000b800000 */
[----:B------:R-:W-:Y:S02]  /*1880*/  LEA R0, R9, UR13, 0x3 ;  /* 0x0000000d09007c11 */ /* 0x000fe4000f8e18ff */
[----:B------:R-:W-:-:S04]  /*1890*/  SHF.L.U32 R3, R8, 0x1f, RZ ;  /* 0x0000001f08037819 */ /* 0x000fc800000006ff */
[----:B------:R-:W1:Y:S02]  /*18a0*/  SYNCS.PHASECHK.TRANS64.TRYWAIT P0, [R0+URZ+0x100], R3 ;  /* 0x00010003000075a7 */ /* 0x000e6400080011ff */
[----:B-1----:R-:W-:Y:S05]  /*18b0*/  @!P0 BRA `(.L_x_24) ;  /* 0x0000008c00a08947 */ /* 0x002fea0003800000 */
.L_x_174:
[----:B------:R3:W-:Y:S01]  /*18c0*/  SYNCS.ARRIVE.TRANS64.A1T0 RZ, [R0+URZ+0xf0], RZ ;  /* 0x0000f0ff00ff79a7 */ /* 0x0007e200081000ff */
[----:B------:R-:W-:-:S05]  /*18d0*/  VIADD R9, R9, 0x1 ;  /* 0x0000000109097836 */ /* 0x000fca0000000000 */
[----:B------:R-:W-:-:S04]  /*18e0*/  ISETP.NE.AND P0, PT, R9, 0x2, PT ;  /* 0x000000020900780c */ /* 0x000fc80003f05270 */
[----:B-1----:R-:W-:Y:S02]  /*18f0*/  SEL R3, RZ, 0x1, P0 ;  /* 0x00000001ff037807 */ /* 0x002fe40000000000 */
[----:B------:R-:W-:Y:S02]  /*1900*/  SEL R9, R9, RZ, P0 ;  /* 0x000000ff09097207 */ /* 0x000fe40000000000 */
[----:B------:R-:W-:-:S07]  /*1910*/  LOP3.LUT R8, R8, R3, RZ, 0x3c, !PT ;  /* 0x0000000308087212 */ /* 0x000fce00078e3cff */
.L_x_23:
[----:B------:R-:W-:Y:S01]  /*1920*/  ULEA UR4, UR5, UR13, 0x3 ;  /* 0x0000000d05047291 */ /* 0x000fe2000f8e18ff */
[----:B---3--:R-:W-:Y:S01]  /*1930*/  SHF.L.U32 R0, R12, 0x1f, RZ ;  /* 0x0000001f0c007819 */ /* 0x008fe200000006ff */
[----:B------:R-:W-:Y:S02]  /*1940*/  UISETP.GE.U32.AND UP0, UPT, UR44, 0x3f, UPT ;  /* 0x0000003f2c00788c */ /* 0x000fe4000bf06070 */
[----:B------:R-:W-:Y:S02]  /*1950*/  USHF.L.U32 UR35, UR30, 0x6, URZ ;  /* 0x000000061e237899 */ /* 0x000fe400080006ff */
[----:B------:R-:W-:Y:S01]  /*1960*/  ULEA UR19, UR31, UR43, 0x8 ;  /* 0x0000002b1f137291 */ /* 0x000fe2000f8e40ff */
[----:B------:R-:W-:Y:S02]  /*1970*/  UMOV UR6, URZ ;  /* 0x000000ff00067c82 */ /* 0x000fe40008000000 */
[----:B------:R1:W3:Y:S02]  /*1980*/  SYNCS.PHASECHK.TRANS64.TRYWAIT P0, [UR4+0x20], R0 ;  /* 0x00002000ff0075a7 */ /* 0x0002e40008001104 */
[----:B------:R-:W-:Y:S07]  /*1990*/  BRA.U !UP0, `(.L_x_25) ;  /* 0x0000000108b87547 */ /* 0x000fee000b800000 */
[----:B------:R-:W-:Y:S01]  /*19a0*/  UMOV UR10, URZ ;  /* 0x000000ff000a7c82 */ /* 0x000fe20008000000 */
[----:B------:R-:W-:-:S05]  /*19b0*/  UMOV UR4, UR5 ;  /* 0x0000000500047c82 */ /* 0x000fca0008000000 */
.L_x_31:
[----:B------:R-:W-:Y:S01]  /*19c0*/  ULEA UR33, UR4, UR13, 0x3 ;  /* 0x0000000d04217291 */ /* 0x000fe2000f8e18ff */
[----:B---3--:R-:W-:Y:S01]  /*19d0*/  @!P3 MOV R2, 0xa000 ;  /* 0x0000a0000002b802 */ /* 0x008fe20000000f00 */
[----:B-1-34-:R-:W-:Y:S10]  /*19e0*/  @P0 BRA `(.L_x_26) ;  /* 0x00000000000c0947 */ /* 0x01aff40003800000 */
[----:B------:R-:W-:-:S04]  /*19f0*/  SHF.L.U32 R3, R12, 0x1f, RZ ;  /* 0x0000001f0c037819 */ /* 0x000fc800000006ff */
[----:B------:R-:W3:Y:S02]  /*1a00*/  SYNCS.PHASECHK.TRANS64.TRYWAIT P0, [UR33+0x20], R3 ;  /* 0x00002003ff0075a7 */ /* 0x000ee40008001121 */
[----:B---3--:R-:W-:Y:S05]  /*1a10*/  @!P0 BRA `(.L_x_27) ;  /* 0x0000008c005c8947 */ /* 0x008fea0003800000 */
.L_x_26:
[----:B------:R3:W-:Y:S01]  /*1a20*/  @!P3 SYNCS.ARRIVE.TRANS64 RZ, [UR33], R2 ;  /* 0x00000002ffffb9a7 */ /* 0x0007e20008000021 */
[----:B------:R-:W-:-:S04]  /*1a30*/  ULOP3.LUT UR5, UR24, 0x2, URZ, 0xfc, !UPT ;  /* 0x0000000218057892 */ /* 0x000fc8000f8efcff */
[----:B------:R-:W-:-:S09]  /*1a40*/  UISETP.NE.AND UP0, UPT, UR5, 0x2, UPT ;  /* 0x000000020500788c */ /* 0x000fd2000bf05270 */
[----:B------:R-:W-:Y:S05]  /*1a50*/  BRA.U UP0, `(.L_x_28) ;  /* 0x0000000100047547 */ /* 0x000fea000b800000 */
[----:B--2---:R-:W-:Y:S05]  /*1a60*/  BPT.TRAP 0x1 ;  /* 0x000000040000795c */ /* 0x004fea0000300000 */
.L_x_28:
[----:B------:R-:W-:Y:S04]  /*1a70*/  BSSY.RECONVERGENT B0, `(.L_x_29) ;  /* 0x0000003000007945 */ /* 0x000fe80003800200 */
[----:B------:R-:W-:Y:S05]  /*1a80*/  @P2 BRA `(.L_x_30) ;  /* 0x0000000000042947 */ /* 0x000fea0003800000 */
[----:B--2---:R-:W-:Y:S05]  /*1a90*/  BPT.TRAP 0x1 ;  /* 0x000000040000795c */ /* 0x004fea0000300000 */
.L_x_30:
[----:B--2---:R-:W-:Y:S05]  /*1aa0*/  BSYNC.RECONVERGENT B0 ;  /* 0x0000000000007941 */ /* 0x004fea0003800200 */
.L_x_29:
[----:B------:R-:W-:Y:S02]  /*1ab0*/  UIADD3 UR5, UPT, UPT, UR4, 0x1, URZ ;  /* 0x0000000104057890 */ /* 0x000fe4000fffe0ff */
[----:B------:R-:W-:Y:S02]  /*1ac0*/  USHF.L.U32 UR34, UR10, 0x5, URZ ;  /* 0x000000050a227899 */ /* 0x000fe400080006ff */
[----:B------:R-:W-:Y:S02]  /*1ad0*/  UISETP.NE.AND UP0, UPT, UR5, 0x4, UPT ;  /* 0x000000040500788c */ /* 0x000fe4000bf05270 */
[----:B------:R-:W-:Y:S02]  /*1ae0*/  UIADD3 UR10, UPT, UPT, UR10, 0x1, URZ ;  /* 0x000000010a0a7890 */ /* 0x000fe4000fffe0ff */
[----:B------:R-:W-:Y:S02]  /*1af0*/  USEL UR7, URZ, 0x1, UP0 ;  /* 0x00000001ff077887 */ /* 0x000fe40008000000 */
[----:B------:R-:W-:-:S02]  /*1b00*/  USEL UR5, UR5, URZ, UP0 ;  /* 0x000000ff05057287 */ /* 0x000fc40008000000 */
[----:B------:R-:W-:Y:S02]  /*1b10*/  ULEA UR32, UR4, UR13, 0xd ;  /* 0x0000000d04207291 */ /* 0x000fe4000f8e68ff */
[----:B------:R-:W-:Y:S01]  /*1b20*/  ULEA UR6, UR5, UR13, 0x3 ;  /* 0x0000000d05067291 */ /* 0x000fe2000f8e18ff */
[----:B------:R-:W-:Y:S01]  /*1b30*/  LOP3.LUT R12, R12, UR7, RZ, 0x3c, !PT ;  /* 0x000000070c0c7c12 */ /* 0x000fe2000f8e3cff */
[----:B------:R-:W-:Y:S02]  /*1b40*/  UIADD3 UR8, UP1, UPT, UR28, 0x80, URZ ;  /* 0x000000801c087890 */ /* 0x000fe4000ff3e0ff */
[----:B------:R-:W-:Y:S01]  /*1b50*/  UIADD3 UR32, UPT, UPT, UR32, 0x8800, URZ ;  /* 0x0000880020207890 */ /* 0x000fe2000fffe0ff */
[----:B-1----:R-:W-:Y:S01]  /*1b60*/  SHF.L.U32 R0, R12, 0x1f, RZ ;  /* 0x0000001f0c007819 */ /* 0x002fe200000006ff */
[----:B------:R-:W-:Y:S02]  /*1b70*/  UIADD3.X UR9, UPT, UPT, URZ, UR29, URZ, UP1, !UPT ;  /* 0x0000001dff097290 */ /* 0x000fe40008ffe4ff */
[----:B------:R-:W-:Y:S01]  /*1b80*/  ULEA UR16, UR4, UR25, 0xf ;  /* 0x0000001904107291 */ /* 0x000fe2000f8e78ff */
[----:B------:R4:W1:Y:S01]  /*1b90*/  SYNCS.PHASECHK.TRANS64.TRYWAIT P0, [UR6+0x20], R0 ;  /* 0x00002000ff0075a7 */ /* 0x0008620008001106 */
[----:B------:R-:W-:Y:S01]  /*1ba0*/  UIADD3 UR6, UP0, UPT, UR28, 0x180, URZ ;  /* 0x000001801c067890 */ /* 0x000fe2000ff1e0ff */
[----:B------:R-:W-:Y:S01]  /*1bb0*/  UMOV UR14, 0x0 ;  /* 0x00000000000e7882 */ /* 0x000fe20000000000 */
[----:B------:R-:W-:-:S02]  /*1bc0*/  UMOV UR15, 0x10000000 ;  /* 0x10000000000f7882 */ /* 0x000fc40000000000 */
[----:B------:R-:W-:Y:S01]  /*1bd0*/  UIADD3.X UR7, UPT, UPT, URZ, UR29, URZ, UP0, !UPT ;  /* 0x0000001dff077290 */ /* 0x000fe200087fe4ff */
[----:B------:R-:W-:Y:S01]  /*1be0*/  UTMALDG.3D [UR32], [UR8], desc[UR14] ;  /* 0x00000e20080075b4 */ /* 0x000fe20008011000 */
[----:B------:R-:W-:Y:S01]  /*1bf0*/  UISETP.NE.AND UP0, UPT, UR10, UR21, UPT ;  /* 0x000000150a00728c */ /* 0x000fe2000bf05270 */
[----:B------:R-:W-:Y:S01]  /*1c00*/  UMOV UR4, 0x30000 ;  /* 0x0003000000047882 */ /* 0x000fe20000000000 */
[----:B------:R-:W-:Y:S01]  /*1c10*/  UMOV UR20, UR36 ;  /* 0x0000002400147c82 */ /* 0x000fe20008000000 */
[----:B------:R-:W-:Y:S01]  /*1c20*/  UMOV UR17, UR33 ;  /* 0x0000002100117c82 */ /* 0x000fe20008000000 */
[----:B------:R-:W-:-:S03]  /*1c30*/  UMOV UR18, UR34 ;  /* 0x0000002200127c82 */ /* 0x000fc60008000000 */
[----:B------:R2:W-:Y:S02]  /*1c40*/  UTMALDG.3D.MULTICAST [UR16], [UR6], UR4, desc[UR14] ;  /* 0x00000e10060073b4 */ /* 0x0005e40008011804 */
[----:B--2---:R-:W-:Y:S01]  /*1c50*/  UMOV UR6, UR21 ;  /* 0x0000001500067c82 */ /* 0x004fe20008000000 */
[----:B------:R-:W-:Y:S01]  /*1c60*/  UMOV UR4, UR5 ;  /* 0x0000000500047c82 */ /* 0x000fe20008000000 */
[----:B------:R-:W-:Y:S05]  /*1c70*/  BRA.U UP0, `(.L_x_31) ;  /* 0xfffffffd00507547 */ /* 0x000fea000b83ffff */
.L_x_25:
[----:B------:R-:W-:Y:S01]  /*1c80*/  ULEA UR4, UR5, UR13, 0x3 ;  /* 0x0000000d05047291 */ /* 0x000fe2000f8e18ff */
[----:B-1--4-:R-:W-:Y:S01]  /*1c90*/  SHF.L.U32 R0, R12, 0x1f, RZ ;  /* 0x0000001f0c007819 */ /* 0x012fe200000006ff */
[----:B------:R-:W-:Y:S01]  /*1ca0*/  @!P1 SYNCS.ARRIVE.TRANS64.A1T0 RZ, [UR13+0x88], RZ ;  /* 0x000088ffffff99a7 */ /* 0x000fe2000810000d */
[----:B------:R-:W-:-:S06]  /*1cb0*/  UISETP.GT.AND UP0, UPT, UR41, UR40, UPT ;  /* 0x000000282900728c */ /* 0x000fcc000bf04270 */
[----:B---3--:R1:W3:Y:S03]  /*1cc0*/  SYNCS.PHASECHK.TRANS64.TRYWAIT P0, [UR4+0x20], R0 ;  /* 0x00002000ff0075a7 */ /* 0x0082e60008001104 */
[----:B------:R-:W-:Y:S05]  /*1cd0*/  BRA.U !UP0, `(.L_x_32) ;  /* 0x0000000108bc7547 */ /* 0x000fea000b800000 */
[----:B------:R-:W-:Y:S01]  /*1ce0*/  UIADD3 UR26, UPT, UPT, UR42, UR6, URZ ;  /* 0x000000062a1a7290 */ /* 0x000fe2000fffe0ff */
[----:B------:R-:W-:-:S11]  /*1cf0*/  UMOV UR4, UR5 ;  /* 0x0000000500047c82 */ /* 0x000fd60008000000 */
.L_x_38:
[----:B------:R-:W-:Y:S01]  /*1d00*/  ULEA UR9, UR4, UR13, 0x3 ;  /* 0x0000000d04097291 */ /* 0x000fe2000f8e18ff */
[----:B---3--:R-:W-:Y:S01]  /*1d10*/  @!P3 MOV R2, 0xa000 ;  /* 0x0000a0000002b802 */ /* 0x008fe20000000f00 */
[----:B-1-3--:R-:W-:Y:S10]  /*1d20*/  @P0 BRA `(.L_x_33) ;  /* 0x00000000000c0947 */ /* 0x00aff40003800000 */
[----:B------:R-:W-:-:S04]  /*1d30*/  SHF.L.U32 R3, R12, 0x1f, RZ ;  /* 0x0000001f0c037819 */ /* 0x000fc800000006ff */
[----:B------:R-:W3:Y:S02]  /*1d40*/  SYNCS.PHASECHK.TRANS64.TRYWAIT P0, [UR9+0x20], R3 ;  /* 0x00002003ff0075a7 */ /* 0x000ee40008001109 */
[----:B---3--:R-:W-:Y:S05]  /*1d50*/  @!P0 BRA `(.L_x_34) ;  /* 0x0000008800a48947 */ /* 0x008fea0003800000 */
.L_x_33:
[----:B------:R3:W-:Y:S01]  /*1d60*/  @!P3 SYNCS.ARRIVE.TRANS64 RZ, [UR9], R2 ;  /* 0x00000002ffffb9a7 */ /* 0x0007e20008000009 */
[----:B------:R-:W-:-:S04]  /*1d70*/  ULOP3.LUT UR5, UR24, 0x2, URZ, 0xfc, !UPT ;  /* 0x0000000218057892 */ /* 0x000fc8000f8efcff */
[----:B------:R-:W-:-:S09]  /*1d80*/  UISETP.NE.AND UP0, UPT, UR5, 0x2, UPT ;  /* 0x000000020500788c */ /* 0x000fd2000bf05270 */
[----:B------:R-:W-:Y:S05]  /*1d90*/  BRA.U UP0, `(.L_x_35) ;  /* 0x0000000100047547 */ /* 0x000fea000b800000 */
[----:B--2---:R-:W-:Y:S05]  /*1da0*/  BPT.TRAP 0x1 ;  /* 0x000000040000795c */ /* 0x004fea0000300000 */
.L_x_35:
[----:B------:R-:W-:Y:S04]  /*1db0*/  BSSY.RECONVERGENT B0, `(.L_x_36) ;  /* 0x0000003000007945 */ /* 0x000fe80003800200 */
[----:B------:R-:W-:Y:S05]  /*1dc0*/  @P2 BRA `(.L_x_37) ;  /* 0x0000000000042947 */ /* 0x000fea0003800000 */
[----:B--2---:R-:W-:Y:S05]  /*1dd0*/  BPT.TRAP 0x1 ;  /* 0x000000040000795c */ /* 0x004fea0000300000 */
.L_x_37:
[----:B--2---:R-:W-:Y:S05]  /*1de0*/  BSYNC.RECONVERGENT B0 ;  /* 0x0000000000007941 */ /* 0x004fea0003800200 */
.L_x_36:
[----:B------:R-:W-:Y:S02]  /*1df0*/  UIADD3 UR5, UPT, UPT, UR4, 0x1, URZ ;  /* 0x0000000104057890 */ /* 0x000fe4000fffe0ff */
[----:B------:R-:W-:Y:S02]  /*1e00*/  UIADD3 UR14, UP1, UPT, UR28, 0x80, URZ ;  /* 0x000000801c0e7890 */ /* 0x000fe4000ff3e0ff */
[----:B------:R-:W-:Y:S02]  /*1e10*/  UISETP.NE.AND UP0, UPT, UR5, 0x4, UPT ;  /* 0x000000040500788c */ /* 0x000fe4000bf05270 */
[----:B------:R-:W-:Y:S02]  /*1e20*/  USHF.L.U32 UR10, UR6, 0x5, URZ ;  /* 0x00000005060a7899 */ /* 0x000fe400080006ff */
[----:B------:R-:W-:Y:S02]  /*1e30*/  USEL UR8, URZ, 0x1, UP0 ;  /* 0x00000001ff087887 */ /* 0x000fe40008000000 */
[----:B------:R-:W-:-:S02]  /*1e40*/  USEL UR5, UR5, URZ, UP0 ;  /* 0x000000ff05057287 */ /* 0x000fc40008000000 */
[----:B------:R-:W-:Y:S02]  /*1e50*/  UIADD3 UR22, UP0, UPT, UR28, 0x180, URZ ;  /* 0x000001801c167890 */ /* 0x000fe4000ff1e0ff */
[----:B------:R-:W-:Y:S01]  /*1e60*/  LOP3.LUT R12, R12, UR8, RZ, 0x3c, !PT ;  /* 0x000000080c0c7c12 */ /* 0x000fe2000f8e3cff */
[----:B------:R-:W-:Y:S02]  /*1e70*/  ULEA UR8, UR4, UR13, 0xd ;  /* 0x0000000d04087291 */ /* 0x000fe4000f8e68ff */
[----:B------:R-:W-:Y:S01]  /*1e80*/  ULEA UR7, UR5, UR13, 0x3 ;  /* 0x0000000d05077291 */ /* 0x000fe2000f8e18ff */
[----:B-1----:R-:W-:Y:S01]  /*1e90*/  SHF.L.U32 R0, R12, 0x1f, RZ ;  /* 0x0000001f0c007819 */ /* 0x002fe200000006ff */
[----:B------:R-:W-:Y:S02]  /*1ea0*/  UIADD3 UR8, UPT, UPT, UR8, 0x8800, URZ ;  /* 0x0000880008087890 */ /* 0x000fe4000fffe0ff */
[----:B------:R-:W-:Y:S02]  /*1eb0*/  UIADD3.X UR15, UPT, UPT, URZ, UR29, URZ, UP1, !UPT ;  /* 0x0000001dff0f7290 */ /* 0x000fe40008ffe4ff */
[----:B------:R-:W-:-:S02]  /*1ec0*/  ULEA UR16, UR4, UR25, 0xf ;  /* 0x0000001904107291 */ /* 0x000fc4000f8e78ff */
[----:B------:R-:W-:Y:S01]  /*1ed0*/  UIADD3.X UR23, UPT, UPT, URZ, UR29, URZ, UP0, !UPT ;  /* 0x0000001dff177290 */ /* 0x000fe200087fe4ff */
[----:B------:R4:W1:Y:S01]  /*1ee0*/  SYNCS.PHASECHK.TRANS64.TRYWAIT P0, [UR7+0x20], R0 ;  /* 0x00002000ff0075a7 */ /* 0x0008620008001107 */
[----:B------:R-:W-:Y:S01]  /*1ef0*/  UMOV UR30, 0x0 ;  /* 0x00000000001e7882 */ /* 0x000fe20000000000 */
[----:B------:R-:W-:Y:S01]  /*1f00*/  UMOV UR31, 0x10000000 ;  /* 0x10000000001f7882 */ /* 0x000fe20000000000 */
[----:B------:R-:W-:Y:S01]  /*1f10*/  UMOV UR11, UR35 ;  /* 0x00000023000b7c82 */ /* 0x000fe20008000000 */
[----:B------:R-:W-:Y:S01]  /*1f20*/  UMOV UR12, UR36 ;  /* 0x00000024000c7c82 */ /* 0x000fe20008000000 */
[----:B------:R-:W-:Y:S01]  /*1f30*/  UMOV UR7, 0x30000 ;  /* 0x0003000000077882 */ /* 0x000fe20000000000 */
[----:B------:R-:W-:Y:S01]  /*1f40*/  UMOV UR20, UR36 ;  /* 0x0000002400147c82 */ /* 0x000fe20008000000 */
[----:B------:R-:W-:Y:S01]  /*1f50*/  UMOV UR17, UR9 ;  /* 0x0000000900117c82 */ /* 0x000fe20008000000 */
[----:B------:R-:W-:Y:S01]  /*1f60*/  UMOV UR18, UR10 ;  /* 0x0000000a00127c82 */ /* 0x000fe20008000000 */
[----:B------:R4:W-:Y:S01]  /*1f70*/  UTMALDG.3D [UR8], [UR14], desc[UR30] ;  /* 0x00001e080e0075b4 */ /* 0x0009e20008011000 */
[----:B------:R-:W-:Y:S01]  /*1f80*/  UIADD3 UR6, UPT, UPT, UR6, 0x1, URZ ;  /* 0x0000000106067890 */ /* 0x000fe2000fffe0ff */
[----:B------:R-:W-:-:S03]  /*1f90*/  UMOV UR4, UR5 ;  /* 0x0000000500047c82 */ /* 0x000fc60008000000 */
[----:B------:R-:W-:Y:S01]  /*1fa0*/  UISETP.NE.AND UP0, UPT, UR6, UR26, UPT ;  /* 0x0000001a0600728c */ /* 0x000fe2000bf05270 */
[----:B------:R4:W-:Y:S08]  /*1fb0*/  UTMALDG.3D.MULTICAST [UR16], [UR22], UR7, desc[UR30] ;  /* 0x00001e10160073b4 */ /* 0x0009f00008011807 */
[----:B----4-:R-:W-:Y:S05]  /*1fc0*/  BRA.U UP0, `(.L_x_38) ;  /* 0xfffffffd004c7547 */ /* 0x010fea000b83ffff */
.L_x_32:
[C---:B------:R-:W-:Y:S01]  /*1fd0*/  LEA R3, R11.reuse, UR13, 0x3 ;  /* 0x0000000d0b037c11 */ /* 0x040fe2000f8e18ff */
[----:B------:R-:W-:Y:S01]  /*1fe0*/  NOP ;  /* 0x0000000000007918 */ /* 0x000fe20000000000 */
[----:B-1----:R-:W-:Y:S02]  /*1ff0*/  SHF.L.U32 R0, R10, 0x1f, RZ ;  /* 0x0000001f0a007819 */ /* 0x002fe400000006ff */
[----:B------:R-:W-:Y:S02]  /*2000*/  LEA R5, R11, UR13, 0x4 ;  /* 0x0000000d0b057c11 */ /* 0x000fe4000f8e20ff */
[----:B---3--:R-:W1:Y:S02]  /*2010*/  SYNCS.PHASECHK.TRANS64.TRYWAIT P0, [R3+URZ+0x90], R0 ;  /* 0x00009000030075a7 */ /* 0x008e6400080011ff */
[----:B-1----:R-:W-:Y:S05]  /*2020*/  @!P0 BRA `(.L_x_39) ;  /* 0x0000008800088947 */ /* 0x002fea0003800000 */
.L_x_177:
[----:B------:R-:W3:Y:S01]  /*2030*/  LDS.128 R4, [R5+0x120] ;  /* 0x0001200005047984 */ /* 0x000ee20000000c00 */
[----:B------:R-:W-:Y:S01]  /*2040*/  UISETP.GE.AND UP0, UPT, UR45, 0x1, UPT ;  /* 0x000000012d00788c */ /* 0x000fe2000bf06270 */
[----:B------:R-:W-:Y:S01]  /*2050*/  @!PT LDS RZ, [RZ] ;  /* 0x00000000fffff984 */ /* 0x000fe20000000800 */
[----:B------:R-:W-:Y:S01]  /*2060*/  @!PT LDS RZ, [RZ] ;  /* 0x00000000fffff984 */ /* 0x000fe20000000800 */
[----:B------:R-:W-:Y:S01]  /*2070*/  @!PT LDS RZ, [RZ] ;  /* 0x00000000fffff984 */ /* 0x000fe20000000800 */
[----:B------:R-:W-:Y:S01]  /*2080*/  @!PT LDS RZ, [RZ] ;  /* 0x00000000fffff984 */ /* 0x000fe20000000800 */
[----:B------:R4:W-:Y:S06]  /*2090*/  MEMBAR.ALL.CTA ;  /* 0x0000000000007992 */ /* 0x0009ec0000008000 */
[----:B----4-:R-:W4:Y:S01]  /*20a0*/  FENCE.VIEW.ASYNC.S ;  /* 0x00000000000073c6 */ /* 0x010f220000000000 */
[----:B---3--:R-:W-:-:S13]  /*20b0*/  LOP3.LUT P0, RZ, R6, 0x1, RZ, 0xc0, !PT ;  /* 0x0000000106ff7812 */ /* 0x008fda000780c0ff */
[----:B----4-:R-:W-:Y:S01]  /*20c0*/  VOTEU.ANY UP1, P0 ;  /* 0x0000000000ff7886 */ /* 0x010fe20000020100 */
[----:B------:R-:W-:-:S13]  /*20d0*/  PLOP3.LUT P0, PT, PT, PT, UP1, 0x80, 0x8 ;  /* 0x000000000008781c */ /* 0x000fda0003f0f018 */
[----:B-1----:R-:W-:Y:S02]  /*20e0*/  @P0 LOP3.LUT R0, R5, 0xffff, RZ, 0xc0, !PT ;  /* 0x0000ffff05000812 */ /* 0x002fe400078ec0ff */
[----:B------:R-:W-:Y:S02]  /*20f0*/  @P0 MOV R2, R4 ;  /* 0x0000000400020202 */ /* 0x000fe40000000f00 */
[----:B------:R-:W-:Y:S01]  /*2100*/  @P0 R2UR UR6, R0 ;  /* 0x00000000000602ca */ /* 0x000fe200000e0000 */
[----:B------:R-:W-:Y:S01]  /*2110*/  VIADD R0, R3, 0xa0 ;  /* 0x000000a003007836 */ /* 0x000fe20000000000 */
[----:B------:R-:W-:Y:S02]  /*2120*/  @P0 SHF.R.U32.HI R4, RZ, 0x10, R5 ;  /* 0x00000010ff040819 */ /* 0x000fe40000011605 */
[----:B------:R-:W-:Y:S02]  /*2130*/  @P0 R2UR UR7, R2 ;  /* 0x00000000020702ca */ /* 0x000fe400000e0000 */
[----:B------:R-:W-:-:S02]  /*2140*/  PRMT R0, RZ, 0x654, R0 ;  /* 0x00000654ff007816 */ /* 0x000fc40000000000 */
[----:B------:R-:W-:Y:S02]  /*2150*/  @P0 R2UR UR4, R4 ;  /* 0x00000000040402ca */ /* 0x000fe400000e0000 */
[----:B------:R1:W-:Y:S03]  /*2160*/  SYNCS.ARRIVE.TRANS64.RED.A1T0 RZ, [R0+URZ], RZ ;  /* 0x000000ff00ff79a7 */ /* 0x0003e600081004ff */
[----:B------:R-:W-:-:S04]  /*2170*/  @UP1 UMOV UR27, UR6 ;  /* 0x00000006001b1c82 */ /* 0x000fc80008000000 */
[----:B------:R-:W-:-:S04]  /*2180*/  @UP1 UMOV UR37, UR7 ;  /* 0x0000000700251c82 */ /* 0x000fc80008000000 */
[----:B------:R-:W-:Y:S01]  /*2190*/  @UP1 UMOV UR36, UR4 ;  /* 0x0000000400241c82 */ /* 0x000fe20008000000 */
[----:B------:R-:W-:Y:S05]  /*21a0*/  BRA.U !UP0, `(.L_x_40) ;  /* 0x0000000108d47547 */ /* 0x000fea000b800000 */
[----:B------:R-:W2:Y:S01]  /*21b0*/  LDCU.128 UR16, c[0x0][0xb10] ;  /* 0x00016200ff1077ac */ /* 0x000ea20008000c00 */
[----:B------:R-:W3:Y:S01]  /*21c0*/  LDCU UR12, c[0x0][0xb20] ;  /* 0x00016400ff0c77ac */ /* 0x000ee20008000800 */
[----:B------:R-:W4:Y:S01]  /*21d0*/  LDCU UR20, c[0x0][0xb0c] ;  /* 0x00016180ff1477ac */ /* 0x000f220008000800 */
[----:B------:R-:W1:Y:S01]  /*21e0*/  LDCU.64 UR8, c[0x0][0xb28] ;  /* 0x00016500ff0877ac */ /* 0x000e620008000a00 */
[----:B------:R-:W-:Y:S02]  /*21f0*/  UISETP.NE.AND UP3, UPT, UR45, 0x1, UPT ;  /* 0x000000012d00788c */ /* 0x000fe4000bf65270 */
[----:B--2---:R-:W-:Y:S02]  /*2200*/  UIMAD.WIDE.U32 UR10, UR38, UR19, URZ ;  /* 0x00000013260a72a5 */ /* 0x004fe4000f8e00ff */
[----:B------:R-:W-:Y:S02]  /*2210*/  UIMAD.WIDE.U32 UR6, UR39, UR16, URZ ;  /* 0x00000010270672a5 */ /* 0x000fe4000f8e00ff */
[----:B------:R-:W-:-:S02]  /*2220*/  UISETP.NE.AND UP0, UPT, UR18, 0x1, UPT ;  /* 0x000000011200788c */ /* 0x000fc4000bf05270 */
[----:B------:R-:W-:Y:S01]  /*2230*/  UIMAD.WIDE.U32 UR22, UR27, UR19, URZ ;  /* 0x000000131b1672a5 */ /* 0x000fe2000f8e00ff */
[----:B------:R-:W-:Y:S02]  /*2240*/  UMOV UR10, UR11 ;  /* 0x0000000b000a7c82 */ /* 0x000fe40008000000 */
[----:B------:R-:W-:Y:S01]  /*2250*/  UMOV UR6, UR7 ;  /* 0x0000000700067c82 */ /* 0x000fe20008000000 */
[----:B---3--:R-:W-:Y:S02]  /*2260*/  USHF.R.U32.HI UR10, URZ, UR12, UR10 ;  /* 0x0000000cff0a7299 */ /* 0x008fe4000801160a */
[----:B------:R-:W-:Y:S02]  /*2270*/  USHF.R.U32.HI UR7, URZ, UR17, UR6 ;  /* 0x00000011ff077299 */ /* 0x000fe40008011606 */
[----:B----4-:R-:W-:Y:S02]  /*2280*/  UISETP.NE.AND UP2, UPT, UR20, 0x1, UPT ;  /* 0x000000011400788c */ /* 0x010fe4000bf45270 */
[----:B------:R-:W-:-:S02]  /*2290*/  USEL UR6, UR38, UR10, !UP0 ;  /* 0x0000000a26067287 */ /* 0x000fc4000c000000 */
[----:B------:R-:W-:Y:S02]  /*22a0*/  USEL UR7, UR39, UR7, !UP2 ;  /* 0x0000000727077287 */ /* 0x000fe4000d000000 */
[----:B-1----:R-:W-:Y:S01]  /*22b0*/  UIMAD.WIDE.U32 UR10, UR6, UR8, URZ ;  /* 0x00000008060a72a5 */ /* 0x002fe2000f8e00ff */
[----:B------:R-:W-:Y:S01]  /*22c0*/  UMOV UR4, UR23 ;  /* 0x0000001700047c82 */ /* 0x000fe20008000000 */
[----:B------:R-:W-:Y:S02]  /*22d0*/  UIMAD.WIDE.U32 UR14, UR37, UR16, URZ ;  /* 0x00000010250e72a5 */ /* 0x000fe4000f8e00ff */
[----:B------:R-:W-:-:S03]  /*22e0*/  UIMAD.WIDE.U32 UR22, UR7, UR8, URZ ;  /* 0x00000008071672a5 */ /* 0x000fc6000f8e00ff */
[----:B------:R-:W-:Y:S01]  /*22f0*/  UMOV UR10, UR11 ;  /* 0x0000000b000a7c82 */ /* 0x000fe20008000000 */
[----:B------:R-:W-:Y:S02]  /*2300*/  USHF.R.U32.HI UR4, URZ, UR12, UR4 ;  /* 0x0000000cff047299 */ /* 0x000fe40008011604 */
[----:B------:R-:W-:Y:S01]  /*2310*/  @UP3 USHF.R.U32.HI UR6, URZ, UR9, UR10 ;  /* 0x00000009ff063299 */ /* 0x000fe2000801160a */
[----:B------:R-:W-:Y:S01]  /*2320*/  UMOV UR14, UR15 ;  /* 0x0000000f000e7c82 */ /* 0x000fe20008000000 */
[----:B------:R-:W-:Y:S01]  /*2330*/  UMOV UR22, UR23 ;  /* 0x0000001700167c82 */ /* 0x000fe20008000000 */
[----:B------:R-:W-:Y:S02]  /*2340*/  USHF.R.U32.HI UR17, URZ, UR17, UR14 ;  /* 0x00000011ff117299 */ /* 0x000fe4000801160e */
[----:B------:R-:W-:Y:S02]  /*2350*/  USEL UR4, UR27, UR4, !UP0 ;  /* 0x000000041b047287 */ /* 0x000fe4000c000000 */
[----:B------:R-:W-:-:S02]  /*2360*/  @UP3 USHF.R.U32.HI UR7, URZ, UR9, UR22 ;  /* 0x00000009ff073299 */ /* 0x000fc40008011616 */
[----:B------:R-:W-:Y:S02]  /*2370*/  UIMAD UR10, UR45, UR6, URZ ;  /* 0x000000062d0a72a4 */ /* 0x000fe4000f8e02ff */
[----:B------:R-:W-:Y:S02]  /*2380*/  USEL UR6, UR37, UR17, !UP2 ;  /* 0x0000001125067287 */ /* 0x000fe4000d000000 */
[----:B------:R-:W-:Y:S02]  /*2390*/  UIMAD UR12, UR45, UR7, URZ ;  /* 0x000000072d0c72a4 */ /* 0x000fe4000f8e02ff */
[----:B------:R-:W-:Y:S02]  /*23a0*/  UISETP.GE.AND UP0, UPT, UR4, UR10, UPT ;  /* 0x0000000a0400728c */ /* 0x000fe4000bf06270 */
[----:B------:R-:W-:Y:S02]  /*23b0*/  UIMAD.WIDE.U32 UR10, UR4, UR8, URZ ;  /* 0x00000008040a72a5 */ /* 0x000fe4000f8e00ff */
[----:B------:R-:W-:-:S02]  /*23c0*/  UISETP.GE.OR UP0, UPT, UR6, UR12, UP0 ;  /* 0x0000000c0600728c */ /* 0x000fc40008706670 */
[----:B------:R-:W-:Y:S02]  /*23d0*/  UIMAD.WIDE.U32 UR14, UR6, UR8, URZ ;  /* 0x00000008060e72a5 */ /* 0x000fe4000f8e00ff */
[----:B------:R-:W-:Y:S01]  /*23e0*/  UIADD3 UR12, UPT, UPT, -UR6, URZ, URZ ;  /* 0x000000ff060c7290 */ /* 0x000fe2000fffe1ff */
[----:B------:R-:W-:Y:S01]  /*23f0*/  UMOV UR10, UR11 ;  /* 0x0000000b000a7c82 */ /* 0x000fe20008000000 */
[----:B------:R-:W-:Y:S02]  /*2400*/  UIADD3 UR11, UPT, UPT, -UR4, URZ, URZ ;  /* 0x000000ff040b7290 */ /* 0x000fe4000fffe1ff */
[----:B------:R-:W-:-:S03]  /*2410*/  USHF.R.U32.HI UR10, URZ, UR9, UR10 ;  /* 0x00000009ff0a7299 */ /* 0x000fc6000801160a */
[----:B------:R-:W-:Y:S01]  /*2420*/  @!UP0 UMOV UR8, UR15 ;  /* 0x0000000f00088c82 */ /* 0x000fe20008000000 */
[----:B------:R-:W-:Y:S02]  /*2430*/  UIMAD UR11, UR18, UR11, UR27 ;  /* 0x0000000b120b72a4 */ /* 0x000fe4000f8e021b */
[----:B------:R-:W-:Y:S02]  /*2440*/  USEL UR10, UR4, UR10, !UP3 ;  /* 0x0000000a040a7287 */ /* 0x000fe4000d800000 */
[----:B------:R-:W-:Y:S02]  /*2450*/  @!UP0 USHF.R.U32.HI UR8, URZ, UR9, UR8 ;  /* 0x00000009ff088299 */ /* 0x000fe40008011608 */
[----:B------:R-:W-:Y:S02]  /*2460*/  UIADD3 UR9, UPT, UPT, -UR10, URZ, URZ ;  /* 0x000000ff0a097290 */ /* 0x000fe4000fffe1ff */
[----:B------:R-:W-:Y:S02]  /*2470*/  @!UP0 USEL UR8, UR6, UR8, !UP3 ;  /* 0x0000000806088287 */ /* 0x000fe4000d800000 */
[----:B------:R-:W-:-:S02]  /*2480*/  UIMAD UR9, UR45, UR9, UR4 ;  /* 0x000000092d0972a4 */ /* 0x000fc4000f8e0204 */
[----:B------:R-:W-:Y:S02]  /*2490*/  @!UP0 UIADD3 UR10, UPT, UPT, UR10, -UR8, URZ ;  /* 0x800000080a0a8290 */ /* 0x000fe4000fffe0ff */
[----:B------:R-:W-:Y:S02]  /*24a0*/  @!UP0 UIMAD UR8, UR9, UR7, UR8 ;  /* 0x00000007090882a4 */ /* 0x000fe4000f8e0208 */
[----:B------:R-:W-:Y:S02]  /*24b0*/  @!UP0 UIMAD UR4, UR45, UR10, UR6 ;  /* 0x0000000a2d0482a4 */ /* 0x000fe4000f8e0206 */
[----:B------:R-:W-:Y:S02]  /*24c0*/  UIMAD UR7, UR20, UR12, UR37 ;  /* 0x0000000c140772a4 */ /* 0x000fe4000f8e0225 */
[----:B------:R-:W-:Y:S01]  /*24d0*/  UIMAD UR27, UR4, UR18, UR11 ;  /* 0x00000012041b72a4 */ /* 0x000fe2000f8e020b */
[----:B------:R-:W-:Y:S02]  /*24e0*/  @!UP0 UMOV UR6, UR8 ;  /* 0x0000000800068c82 */ /* 0x000fe40008000000 */
[----:B------:R-:W-:-:S12]  /*24f0*/  UIMAD UR37, UR6, UR20, UR7 ;  /* 0x00000014062572a4 */ /* 0x000fd8000f8e0207 */
.L_x_40:
[----:B------:R-:W3:Y:S02]  /*2500*/  LDCU UR4, c[0x0][0xb30] ;  /* 0x00016600ff0477ac */ /* 0x000ee40008000800 */
[----:B---3--:R-:W-:-:S09]  /*2510*/  UISETP.NE.AND UP0, UPT, UR4, 0x1, UPT ;  /* 0x000000010400788c */ /* 0x008fd2000bf05270 */
[----:B------:R-:W-:Y:S05]  /*2520*/  BRA.U UP0, `(.L_x_41) ;  /* 0x0000000100447547 */ /* 0x000fea000b800000 */
[----:B------:R-:W3:Y:S01]  /*2530*/  LDCU.128 UR16, c[0x0][0xb10] ;  /* 0x00016200ff1077ac */ /* 0x000ee20008000c00 */
[----:B------:R-:W4:Y:S01]  /*2540*/  LDCU UR10, c[0x0][0xb0c] ;  /* 0x00016180ff0a77ac */ /* 0x000f220008000800 */
[----:B------:R-:W1:Y:S01]  /*2550*/  LDCU UR11, c[0x0][0xb20] ;  /* 0x00016400ff0b77ac */ /* 0x000e620008000800 */
[----:B---3--:R-:W-:Y:S02]  /*2560*/  UIMAD.WIDE.U32 UR8, UR37, UR16, URZ ;  /* 0x00000010250872a5 */ /* 0x008fe4000f8e00ff */
[----:B------:R-:W-:Y:S02]  /*2570*/  UIMAD.WIDE.U32 UR6, UR27, UR19, URZ ;  /* 0x000000131b0672a5 */ /* 0x000fe4000f8e00ff */
[----:B----4-:R-:W-:Y:S02]  /*2580*/  UISETP.NE.AND UP2, UPT, UR10, 0x1, UPT ;  /* 0x000000010a00788c */ /* 0x010fe4000bf45270 */
[----:B------:R-:W-:Y:S01]  /*2590*/  UISETP.NE.AND UP0, UPT, UR18, 0x1, UPT ;  /* 0x000000011200788c */ /* 0x000fe2000bf05270 */
[----:B------:R-:W-:-:S02]  /*25a0*/  UMOV UR8, UR9 ;  /* 0x0000000900087c82 */ /* 0x000fc40008000000 */
[----:B------:R-:W-:Y:S01]  /*25b0*/  UMOV UR4, UR7 ;  /* 0x0000000700047c82 */ /* 0x000fe20008000000 */
[----:B------:R-:W-:Y:S02]  /*25c0*/  USHF.R.U32.HI UR17, URZ, UR17, UR8 ;  /* 0x00000011ff117299 */ /* 0x000fe40008011608 */
[----:B-1----:R-:W-:Y:S02]  /*25d0*/  USHF.R.U32.HI UR4, URZ, UR11, UR4 ;  /* 0x0000000bff047299 */ /* 0x002fe40008011604 */
[----:B------:R-:W-:Y:S02]  /*25e0*/  USEL UR6, UR37, UR17, !UP2 ;  /* 0x0000001125067287 */ /* 0x000fe4000d000000 */
[----:B------:R-:W-:-:S04]  /*25f0*/  USEL UR4, UR27, UR4, !UP0 ;  /* 0x000000041b047287 */ /* 0x000fc8000c000000 */
[----:B------:R-:W-:Y:S02]  /*2600*/  UIADD3 UR7, UPT, UPT, UR6, -UR4, URZ ;  /* 0x8000000406077290 */ /* 0x000fe4000fffe0ff */
[----:B------:R-:W-:Y:S02]  /*2610*/  UIADD3 UR4, UPT, UPT, -UR6, UR4, URZ ;  /* 0x0000000406047290 */ /* 0x000fe4000fffe1ff */
[----:B------:R-:W-:Y:S02]  /*2620*/  UIMAD UR27, UR7, UR18, UR27 ;  /* 0x00000012071b72a4 */ /* 0x000fe4000f8e021b */
[----:B------:R-:W-:-:S12]  /*2630*/  UIMAD UR37, UR4, UR10, UR37 ;  /* 0x0000000a042572a4 */ /* 0x000fd8000f8e0225 */
.L_x_41:
[----:B------:R-:W-:Y:S01]  /*2640*/  VIADD R11, R11, 0x1 ;  /* 0x000000010b0b7836 */ /* 0x000fe20000000000 */
[----:B------:R-:W-:Y:S02]  /*2650*/  R2UR UR6, R67 ;  /* 0x00000000430672ca */ /* 0x000fe400000e0000 */
[----:B------:R-:W-:Y:S02]  /*2660*/  R2UR UR4, R66 ;  /* 0x00000000420472ca */ /* 0x000fe400000e0000 */
[C---:B------:R-:W-:Y:S02]  /*2670*/  ISETP.NE.AND P0, PT, R11.reuse, 0x2, PT ;  /* 0x000000020b00780c */ /* 0x040fe40003f05270 */
[----:B------:R-:W-:Y:S02]  /*2680*/  PLOP3.LUT P1, PT, PT, PT, PT, 0x80, 0x8 ;  /* 0x000000000008781c */ /* 0x000fe40003f2f070 */
[----:B------:R-:W-:Y:S02]  /*2690*/  SEL R3, RZ, 0x1, P0 ;  /* 0x00000001ff037807 */ /* 0x000fe40000000000 */
[----:B------:R-:W-:-:S02]  /*26a0*/  SEL R11, R11, RZ, P0 ;  /* 0x000000ff0b0b7207 */ /* 0x000fc40000000000 */
[----:B------:R-:W-:Y:S01]  /*26b0*/  LOP3.LUT R10, R10, R3, RZ, 0x3c, !PT ;  /* 0x000000030a0a7212 */ /* 0x000fe200078e3cff */
[----:B------:R-:W-:Y:S02]  /*26c0*/  UIADD3 UR30, UPT, UPT, UR37, UR6, URZ ;  /* 0x00000006251e7290 */ /* 0x000fe4000fffe0ff */
[----:B------:R-:W-:Y:S01]  /*26d0*/  UIADD3 UR31, UPT, UPT, UR27, UR4, URZ ;  /* 0x000000041b1f7290 */ /* 0x000fe2000fffe0ff */
[----:B------:R-:W-:Y:S11]  /*26e0*/  BRA.U UP1, `(.L_x_42) ;  /* 0xfffffff101587547 */ /* 0x000ff6000b83ffff */
[----:B------:R-:W-:Y:S01]  /*26f0*/  UIADD3 UR13, UPT, UPT, UR13, 0x20, URZ ;  /* 0x000000200d0d7890 */ /* 0x000fe2000fffe0ff */
[----:B------:R-:W-:-:S03]  /*2700*/  SHF.L.U32 R3, R12, 0x1f, RZ ;  /* 0x0000001f0c037819 */ /* 0x000fc600000006ff */
[----:B------:R-:W-:-:S09]  /*2710*/  ULEA UR4, UR5, UR13, 0x3 ;  /* 0x0000000d05047291 */ /* 0x000fd2000f8e18ff */
[----:B------:R-:W3:Y:S02]  /*2720*/  SYNCS.PHASECHK.TRANS64.TRYWAIT P0, [UR4], R3 ;  /* 0x00000003ff0075a7 */ /* 0x000ee40008001104 */
[----:B---3--:R-:W-:Y:S05]  /*2730*/  @!P0 BRA `(.L_x_43) ;  /* 0x0000008000588947 */ /* 0x008fea0003800000 */
.L_x_179:
[----:B------:R-:W-:-:S04]  /*2740*/  UIADD3 UR4, UPT, UPT, UR5, 0x1, URZ ;  /* 0x0000000105047890 */ /* 0x000fc8000fffe0ff */
[----:B------:R-:W-:-:S04]  /*2750*/  UISETP.NE.AND UP0, UPT, UR4, 0x4, UPT ;  /* 0x000000040400788c */ /* 0x000fc8000bf05270 */
[----:B------:R-:W-:Y:S02]  /*2760*/  USEL UR6, URZ, 0x1, UP0 ;  /* 0x00000001ff067887 */ /* 0x000fe40008000000 */
[----:B------:R-:W-:-:S04]  /*2770*/  USEL UR4, UR4, URZ, UP0 ;  /* 0x000000ff04047287 */ /* 0x000fc80008000000 */
[----:B------:R-:W-:Y:S01]  /*2780*/  ULEA UR5, UR4, UR13, 0x3 ;  /* 0x0000000d04057291 */ /* 0x000fe2000f8e18ff */
[----:B------:R-:W-:-:S04]  /*2790*/  LOP3.LUT R2, R12, UR6, RZ, 0x3c, !PT ;  /* 0x000000060c027c12 */ /* 0x000fc8000f8e3cff */
[----:B-1----:R-:W-:-:S04]  /*27a0*/  SHF.L.U32 R3, R2, 0x1f, RZ ;  /* 0x0000001f02037819 */ /* 0x002fc800000006ff */
[----:B------:R-:W1:Y:S02]  /*27b0*/  SYNCS.PHASECHK.TRANS64.TRYWAIT P0, [UR5], R3 ;  /* 0x00000003ff0075a7 */ /* 0x000e640008001105 */
[----:B-1----:R-:W-:Y:S05]  /*27c0*/  @!P0 BRA `(.L_x_44) ;  /* 0x00000080004c8947 */ /* 0x002fea0003800000 */
.L_x_181:
        /* <DEDUP_REMOVED lines=9> */
.L_x_183:
[----:B------:R-:W-:-:S04]  /*2860*/  UIADD3 UR4, UPT, UPT, UR4, 0x1, URZ ;  /* 0x0000000104047890 */ /* 0x000fc8000fffe0ff */
[----:B------:R-:W-:-:S04]  /*2870*/  UISETP.NE.AND UP0, UPT, UR4, 0x4, UPT ;  /* 0x000000040400788c */ /* 0x000fc8000bf05270 */
[----:B------:R-:W-:Y:S02]  /*2880*/  USEL UR5, URZ, 0x1, UP0 ;  /* 0x00000001ff057887 */ /* 0x000fe40008000000 */
[----:B------:R-:W-:-:S04]  /*2890*/  USEL UR4, UR4, URZ, UP0 ;  /* 0x000000ff04047287 */ /* 0x000fc80008000000 */
[----:B------:R-:W-:Y:S01]  /*28a0*/  ULEA UR4, UR4, UR13, 0x3 ;  /* 0x0000000d04047291 */ /* 0x000fe2000f8e18ff */
[----:B-1----:R-:W-:-:S04]  /*28b0*/  LOP3.LUT R3, R2, UR5, RZ, 0x3c, !PT ;  /* 0x0000000502037c12 */ /* 0x002fc8000f8e3cff */
[----:B------:R-:W-:Y:S01]  /*28c0*/  SHF.L.U32 R3, R3, 0x1f, RZ ;  /* 0x0000001f03037819 */ /* 0x000fe200000006ff */
[----:B------:R-:W-:-:S07]  /*28d0*/  IMAD.U32 R0, RZ, RZ, UR4 ;  /* 0x00000004ff007e24 */ /* 0x000fce000f8e00ff */
.L_x_46:
[----:B-1----:R1:W3:Y:S02]  /*28e0*/  SYNCS.PHASECHK.TRANS64.TRYWAIT P0, [R0+URZ], R3 ;  /* 0x00000003000075a7 */ /* 0x0022e400080011ff */
[----:B---3--:R-:W-:Y:S05]  /*28f0*/  @!P0 NANOSLEEP.SYNCS 0x989680 ;  /* 0x009896800000895d */ /* 0x008fea0003900000 */
[----:B------:R-:W3:Y:S02]  /*2900*/  @!P0 SYNCS.PHASECHK.TRANS64 P0, [R0+URZ], R3 ;  /* 0x00000003000085a7 */ /* 0x000ee400080010ff */
[----:B--23--:R-:W-:Y:S05]  /*2910*/  @P0 EXIT ;  /* 0x000000000000094d */ /* 0x00cfea0003800000 */
[----:B------:R-:W-:Y:S05]  /*2920*/  BRA `(.L_x_46) ;  /* 0xfffffffc00ec7947 */ /* 0x000fea000383ffff */
.L_x_22:
[----:B------:R-:W2:Y:S02]  /*2930*/  S2UR UR4, SR_CgaCtaId ;  /* 0x00000000000479c3 */ /* 0x000ea40000008800 */
[----:B--2---:R-:W-:-:S04]  /*2940*/  UISETP.NE.AND UP0, UPT, UR4, URZ, UPT ;  /* 0x000000ff0400728c */ /* 0x004fc8000bf05270 */
[----:B------:R-:W-:-:S09]  /*2950*/  UISETP.NE.OR UP0, UPT, UR18, 0x1, UP0 ;  /* 0x000000011200788c */ /* 0x000fd20008705670 */
[----:B------:R-:W-:Y:S05]  /*2960*/  BRA.U UP0, `(.L_x_47) ;  /* 0x00000005004c7547 */ /* 0x000fea000b800000 */
[----:B------:R-:W2:Y:S01]  /*2970*/  S2UR UR5, SR_CgaCtaId ;  /* 0x00000000000579c3 */ /* 0x000ea20000008800 */
[----:B------:R-:W-:Y:S01]  /*2980*/  UMOV UR4, 0x400 ;  /* 0x0000040000047882 */ /* 0x000fe20000000000 */
[----:B------:R-:W-:Y:S01]  /*2990*/  ISETP.GE.U32.AND P2, PT, R0, 0x2, PT ;  /* 0x000000020000780c */ /* 0x000fe20003f46070 */
[----:B------:R-:W-:Y:S01]  /*29a0*/  IMAD.MOV.U32 R12, RZ, RZ, 0x1 ;  /* 0x00000001ff0c7424 */ /* 0x000fe200078e00ff */
[----:B------:R-:W-:Y:S02]  /*29b0*/  CS2R R10, SRZ ;  /* 0x00000000000a7805 */ /* 0x000fe4000001ff00 */
[----:B------:R-:W-:Y:S01]  /*29c0*/  CS2R R8, SRZ ;  /* 0x0000000000087805 */ /* 0x000fe2000001ff00 */
[----:B--2---:R-:W-:-:S03]  /*29d0*/  ULEA UR6, UR5, UR4, 0x18 ;  /* 0x0000000405067291 */ /* 0x004fc6000f8ec0ff */
[----:B------:R-:W-:-:S09]  /*29e0*/  UMOV UR5, URZ ;  /* 0x000000ff00057c82 */ /* 0x000fd20008000000 */
.L_x_51:
[----:B------:R-:W-:Y:S02]  /*29f0*/  LEA R2, R8, UR6, 0x3 ;  /* 0x0000000608027c11 */ /* 0x000fe4000f8e18ff */
[----:B------:R-:W-:-:S03]  /*2a00*/  SHF.L.U32 R5, R9, 0x1f, RZ ;  /* 0x0000001f09057819 */ /* 0x000fc600000006ff */
[----:B------:R-:W-:Y:S01]  /*2a10*/  VIADD R4, R2, 0x100 ;  /* 0x0000010002047836 */ /* 0x000fe20000000000 */
[----:B------:R-:W2:Y:S02]  /*2a20*/  SYNCS.PHASECHK.TRANS64.TRYWAIT P0, [R2+URZ+0xf0], R5 ;  /* 0x0000f005020075a7 */ /* 0x000ea400080011ff */
[----:B--2---:R-:W-:Y:S05]  /*2a30*/  @!P0 BRA `(.L_x_48) ;  /* 0x0000007c00e08947 */ /* 0x004fea0003800000 */
.L_x_184:
[----:B------:R-:W-:Y:S01]  /*2a40*/  ULEA UR4, UR5, UR6, 0x3 ;  /* 0x0000000605047291 */ /* 0x000fe2000f8e18ff */
[----:B------:R-:W-:Y:S02]  /*2a50*/  PRMT R4, RZ, 0x654, R4 ;  /* 0x00000654ff047816 */ /* 0x000fe40000000004 */
[----:B--2---:R-:W-:Y:S01]  /*2a60*/  SHF.L.U32 R5, R12, 0x1f, RZ ;  /* 0x0000001f0c057819 */ /* 0x004fe200000006ff */
[----:B------:R-:W-:Y:S01]  /*2a70*/  UIADD3 UR7, UPT, UPT, UR4, 0x90, URZ ;  /* 0x0000009004077890 */ /* 0x000fe2000fffe0ff */
[----:B------:R2:W-:Y:S05]  /*2a80*/  SYNCS.ARRIVE.TRANS64.RED.A1T0 RZ, [R4+URZ], RZ ;  /* 0x000000ff04ff79a7 */ /* 0x0005ea00081004ff */
[----:B------:R-:W-:Y:S01]  /*2a90*/  IMAD.U32 R7, RZ, RZ, UR7 ;  /* 0x00000007ff077e24 */ /* 0x000fe2000f8e00ff */
[----:B------:R-:W3:Y:S04]  /*2aa0*/  SYNCS.PHASECHK.TRANS64.TRYWAIT P0, [UR4+0xa0], R5 ;  /* 0x0000a005ff0075a7 */ /* 0x000ee80008001104 */
[----:B------:R-:W-:Y:S01]  /*2ab0*/  PRMT R6, R0, 0x654, R7 ;  /* 0x0000065400067816 */ /* 0x000fe20000000007 */
[----:B--2---:R-:W-:Y:S01]  /*2ac0*/  @!P2 IMAD.MOV.U32 R4, RZ, RZ, 0x10 ;  /* 0x00000010ff04a424 */ /* 0x004fe200078e00ff */
[----:B---3--:R-:W-:Y:S06]  /*2ad0*/  @!P0 BRA `(.L_x_49) ;  /* 0x0000007c00cc8947 */ /* 0x008fec0003800000 */
.L_x_186:
[----:B------:R-:W-:Y:S01]  /*2ae0*/  ULEA UR8, UR5, UR6, 0x4 ;  /* 0x0000000605087291 */ /* 0x000fe2000f8e20ff */
[----:B------:R-:W-:Y:S01]  /*2af0*/  SEL R3, R6, R3, !P2 ;  /* 0x0000000306037207 */ /* 0x000fe20005000000 */
[----:B------:R-:W-:Y:S01]  /*2b00*/  UIADD3 UR9, UPT, UPT, UR4, 0x90, URZ ;  /* 0x0000009004097890 */ /* 0x000fe2000fffe0ff */
[----:B--2---:R-:W-:Y:S01]  /*2b10*/  LEA R2, R11, UR6, 0x3 ;  /* 0x000000060b027c11 */ /* 0x004fe2000f8e18ff */
[----:B------:R-:W-:Y:S01]  /*2b20*/  UIADD3 UR8, UPT, UPT, UR8, 0x120, URZ ;  /* 0x0000012008087890 */ /* 0x000fe2000fffe0ff */
[----:B------:R-:W-:Y:S01]  /*2b30*/  SHF.L.U32 R5, R10, 0x1f, RZ ;  /* 0x0000001f0a057819 */ /* 0x000fe200000006ff */
[----:B------:R2:W-:Y:S01]  /*2b40*/  @!P2 SYNCS.ARRIVE.TRANS64.RED RZ, [R3+URZ], R4 ;  /* 0x0000000403ffa9a7 */ /* 0x0005e200080004ff */
[----:B------:R-:W-:Y:S01]  /*2b50*/  UIADD3 UR4, UPT, UPT, UR5, 0x1, URZ ;  /* 0x0000000105047890 */ /* 0x000fe2000fffe0ff */
[----:B------:R-:W-:-:S03]  /*2b60*/  VIADD R8, R8, 0x1 ;  /* 0x0000000108087836 */ /* 0x000fc60000000000 */
[----:B------:R-:W-:Y:S02]  /*2b70*/  UISETP.NE.AND UP0, UPT, UR4, 0x2, UPT ;  /* 0x000000020400788c */ /* 0x000fe4000bf05270 */
[----:B------:R-:W-:Y:S06]  /*2b80*/  UGETNEXTWORKID.BROADCAST [UR8], [UR9] ;  /* 0x00000000080073ca */ /* 0x000fec0008000100 */
[----:B------:R-:W-:Y:S01]  /*2b90*/  USEL UR7, URZ, 0x1, UP0 ;  /* 0x00000001ff077887 */ /* 0x000fe20008000000 */
[----:B------:R-:W-:Y:S01]  /*2ba0*/  ISETP.NE.AND P0, PT, R8, 0x2, PT ;  /* 0x000000020800780c */ /* 0x000fe20003f05270 */
[----:B------:R-:W-:Y:S01]  /*2bb0*/  USEL UR5, UR4, URZ, UP0 ;  /* 0x000000ff04057287 */ /* 0x000fe20008000000 */
[----:B------:R-:W3:Y:S03]  /*2bc0*/  SYNCS.PHASECHK.TRANS64.TRYWAIT P1, [R2+URZ+0x90], R5 ;  /* 0x00009005020075a7 */ /* 0x000ee600080211ff */
[----:B------:R-:W-:Y:S01]  /*2bd0*/  LOP3.LUT R12, R12, UR7, RZ, 0x3c, !PT ;  /* 0x000000070c0c7c12 */ /* 0x000fe2000f8e3cff */
[----:B--23--:R-:W-:Y:S07]  /*2be0*/  @!P1 BRA `(.L_x_50) ;  /* 0x0000007c00a09947 */ /* 0x00cfee0003800000 */
.L_x_187:
[C---:B------:R-:W-:Y:S01]  /*2bf0*/  LEA R4, R11.reuse, UR6, 0x4 ;  /* 0x000000060b047c11 */ /* 0x040fe2000f8e20ff */
[----:B--2---:R-:W-:Y:S01]  /*2c00*/  VIADD R2, R2, 0xa0 ;  /* 0x000000a002027836 */ /* 0x004fe20000000000 */
[----:B------:R-:W-:Y:S01]  /*2c10*/  SEL R8, R8, RZ, P0 ;  /* 0x000000ff08087207 */ /* 0x000fe20000000000 */
[----:B------:R-:W-:-:S03]  /*2c20*/  VIADD R11, R11, 0x1 ;  /* 0x000000010b0b7836 */ /* 0x000fc60000000000 */
[----:B------:R-:W2:Y:S01]  /*2c30*/  LDS.128 R4, [R4+0x120] ;  /* 0x0001200004047984 */ /* 0x000ea20000000c00 */
[----:B------:R-:W-:Y:S02]  /*2c40*/  PRMT R2, RZ, 0x654, R2 ;  /* 0x00000654ff027816 */ /* 0x000fe40000000002 */
[C---:B------:R-:W-:Y:S01]  /*2c50*/  ISETP.NE.AND P1, PT, R11.reuse, 0x2, PT ;  /* 0x000000020b00780c */ /* 0x040fe20003f25270 */
[----:B------:R-:W-:Y:S01]  /*2c60*/  @!PT LDS RZ, [RZ] ;  /* 0x00000000fffff984 */ /* 0x000fe20000000800 */
[----:B------:R-:W-:Y:S01]  /*2c70*/  @!PT LDS RZ, [RZ] ;  /* 0x00000000fffff984 */ /* 0x000fe20000000800 */
[----:B------:R-:W-:Y:S01]  /*2c80*/  @!PT LDS RZ, [RZ] ;  /* 0x00000000fffff984 */ /* 0x000fe20000000800 */
[----:B------:R-:W-:Y:S01]  /*2c90*/  @!PT LDS RZ, [RZ] ;  /* 0x00000000fffff984 */ /* 0x000fe20000000800 */
[----:B------:R3:W-:Y:S06]  /*2ca0*/  MEMBAR.ALL.CTA ;  /* 0x0000000000007992 */ /* 0x0007ec0000008000 */
[----:B---3--:R-:W3:Y:S01]  /*2cb0*/  FENCE.VIEW.ASYNC.S ;  /* 0x00000000000073c6 */ /* 0x008ee20000000000 */
[----:B------:R-:W-:Y:S01]  /*2cc0*/  SEL R11, R11, RZ, P1 ;  /* 0x000000ff0b0b7207 */ /* 0x000fe20000800000 */
[----:B---3--:R3:W-:Y:S01]  /*2cd0*/  SYNCS.ARRIVE.TRANS64.RED.A1T0 RZ, [R2+URZ], RZ ;  /* 0x000000ff02ff79a7 */ /* 0x0087e200081004ff */
[----:B--2---:R-:W-:-:S02]  /*2ce0*/  LOP3.LUT P3, RZ, R6, 0x1, RZ, 0xc0, !PT ;  /* 0x0000000106ff7812 */ /* 0x004fc4000786c0ff */
[----:B------:R-:W-:-:S04]  /*2cf0*/  SEL R5, RZ, 0x1, P1 ;  /* 0x00000001ff057807 */ /* 0x000fc80000800000 */
[----:B------:R-:W-:Y:S02]  /*2d00*/  LOP3.LUT R10, R10, R5, RZ, 0x3c, !PT ;  /* 0x000000050a0a7212 */ /* 0x000fe400078e3cff */
[----:B---3--:R-:W-:-:S04]  /*2d10*/  SEL R2, RZ, 0x1, P0 ;  /* 0x00000001ff027807 */ /* 0x008fc80000000000 */
[----:B------:R-:W-:Y:S01]  /*2d20*/  LOP3.LUT R9, R9, R2, RZ, 0x3c, !PT ;  /* 0x0000000209097212 */ /* 0x000fe200078e3cff */
[----:B------:R-:W-:Y:S06]  /*2d30*/  @P3 BRA `(.L_x_51) ;  /* 0xfffffffc002c3947 */ /* 0x000fec000383ffff */
[----:B------:R-:W-:Y:S01]  /*2d40*/  ULEA UR4, UR5, UR6, 0x3 ;  /* 0x0000000605047291 */ /* 0x000fe2000f8e18ff */
[----:B------:R-:W-:-:S08]  /*2d50*/  SHF.L.U32 R3, R12, 0x1f, RZ ;  /* 0x0000001f0c037819 */ /* 0x000fd000000006ff */
[----:B------:R-:W2:Y:S02]  /*2d60*/  SYNCS.PHASECHK.TRANS64 P0, [UR4+0xa0], R3 ;  /* 0x0000a003ff0075a7 */ /* 0x000ea40008001004 */
[----:B--2---:R-:W-:Y:S05]  /*2d70*/  @P0 BRA `(.L_x_52) ;  /* 0x0000000000080947 */ /* 0x004fea0003800000 */
[----:B------:R-:W2:Y:S02]  /*2d80*/  SYNCS.PHASECHK.TRANS64.TRYWAIT P0, [UR4+0xa0], R3 ;  /* 0x0000a003ff0075a7 */ /* 0x000ea40008001104 */
[----:B--2---:R-:W-:Y:S05]  /*2d90*/  @!P0 BRA `(.L_x_53) ;  /* 0x0000007c00488947 */ /* 0x004fea0003800000 */
.L_x_52:
[----:B------:R-:W-:-:S04]  /*2da0*/  UIADD3 UR7, UPT, UPT, UR5, 0x1, URZ ;  /* 0x0000000105077890 */ /* 0x000fc8000fffe0ff */
[----:B------:R-:W-:-:S04]  /*2db0*/  UISETP.NE.AND UP0, UPT, UR7, 0x2, UPT ;  /* 0x000000020700788c */ /* 0x000fc8000bf05270 */
[----:B------:R-:W-:Y:S02]  /*2dc0*/  USEL UR8, URZ, 0x1, UP0 ;  /* 0x00000001ff087887 */ /* 0x000fe40008000000 */
[----:B------:R-:W-:-:S04]  /*2dd0*/  USEL UR7, UR7, URZ, UP0 ;  /* 0x000000ff07077287 */ /* 0x000fc80008000000 */
[----:B------:R-:W-:Y:S01]  /*2de0*/  ULEA UR7, UR7, UR6, 0x3 ;  /* 0x0000000607077291 */ /* 0x000fe2000f8e18ff */
[----:B--2---:R-:W-:-:S04]  /*2df0*/  LOP3.LUT R3, R12, UR8, RZ, 0x3c, !PT ;  /* 0x000000080c037c12 */ /* 0x004fc8000f8e3cff */
[----:B------:R-:W-:-:S04]  /*2e00*/  SHF.L.U32 R0, R3, 0x1f, RZ ;  /* 0x0000001f03007819 */ /* 0x000fc800000006ff */
[----:B------:R-:W2:Y:S02]  /*2e10*/  SYNCS.PHASECHK.TRANS64 P0, [UR7+0xa0], R0 ;  /* 0x0000a000ff0075a7 */ /* 0x000ea40008001007 */
[----:B-12---:R-:W-:Y:S05]  /*2e20*/  @P0 EXIT ;  /* 0x000000000000094d */ /* 0x006fea0003800000 */
[----:B------:R-:W-:Y:S02]  /*2e30*/  SHF.L.U32 R3, R3, 0x1f, RZ ;  /* 0x0000001f03037819 */ /* 0x000fe400000006ff */
[----:B------:R-:W-:-:S07]  /*2e40*/  MOV R0, UR7 ;  /* 0x0000000700007c02 */ /* 0x000fce0008000f00 */
.L_x_54:
[----:B-1----:R1:W2:Y:S02]  /*2e50*/  SYNCS.PHASECHK.TRANS64.TRYWAIT P0, [R0+URZ+0xa0], R3 ;  /* 0x0000a003000075a7 */ /* 0x0022a400080011ff */
[----:B--2---:R-:W-:Y:S05]  /*2e60*/  @!P0 NANOSLEEP.SYNCS 0x989680 ;  /* 0x009896800000895d */ /* 0x004fea0003900000 */
[----:B------:R-:W2:Y:S02]  /*2e70*/  @!P0 SYNCS.PHASECHK.TRANS64 P0, [R0+URZ+0xa0], R3 ;  /* 0x0000a003000085a7 */ /* 0x000ea400080010ff */
[----:B--2---:R-:W-:Y:S05]  /*2e80*/  @P0 EXIT ;  /* 0x000000000000094d */ /* 0x004fea0003800000 */
[----:B------:R-:W-:Y:S05]  /*2e90*/  BRA `(.L_x_54) ;  /* 0xfffffffc00ec7947 */ /* 0x000fea000383ffff */
.L_x_47:
[----:B------:R-:W-:Y:S05]  /*2ea0*/  BRA.U UP4, `(.L_x_55) ;  /* 0x0000000d04d87547 */ /* 0x000fea000b800000 */
[----:B------:R-:W2:Y:S01]  /*2eb0*/  S2UR UR7, SR_CgaCtaId ;  /* 0x00000000000779c3 */ /* 0x000ea20000008800 */
[----:B------:R-:W-:Y:S01]  /*2ec0*/  UMOV UR4, 0x40 ;  /* 0x0000004000047882 */ /* 0x000fe20000000000 */
[----:B------:R-:W-:Y:S01]  /*2ed0*/  NOP ;  /* 0x0000000000007918 */ /* 0x000fe20000000000 */
[----:B------:R-:W-:Y:S01]  /*2ee0*/  UMOV UR6, 0x400 ;  /* 0x0000040000067882 */ /* 0x000fe20000000000 */
[----:B--2---:R-:W-:Y:S02]  /*2ef0*/  ULEA UR5, UR7, UR4, 0x18 ;  /* 0x0000000407057291 */ /* 0x004fe4000f8ec0ff */
[----:B------:R-:W-:-:S07]  /*2f00*/  ULEA UR6, UR7, UR6, 0x18 ;  /* 0x0000000607067291 */ /* 0x000fce000f8ec0ff */
[----:B------:R-:W2:Y:S02]  /*2f10*/  LDS.U8 R0, [UR5+0x1c] ;  /* 0x00001c05ff007984 */ /* 0x000ea40008000000 */
[----:B--2---:R-:W-:-:S13]  /*2f20*/  ISETP.NE.AND P0, PT, R0, RZ, PT ;  /* 0x000000ff0000720c */ /* 0x004fda0003f05270 */
[----:B------:R-:W-:Y:S05]  /*2f30*/  @P0 BRA `(.L_x_56) ;  /* 0x0000000000580947 */ /* 0x000fea0003800000 */
[----:B------:R-:W-:-:S13]  /*2f40*/  ELECT P0, URZ, PT ;  /* 0x0000000000ff782f */ /* 0x000fda0003800000 */
[----:B------:R-:W-:Y:S05]  /*2f50*/  @!P0 BRA `(.L_x_57) ;  /* 0x0000000000608947 */ /* 0x000fea0003800000 */
[----:B------:R-:W-:Y:S01]  /*2f60*/  UMOV UR4, 0x10 ;  /* 0x0000001000047882 */ /* 0x000fe20000000000 */
[----:B------:R-:W-:Y:S01]  /*2f70*/  HFMA2 R0, -RZ, RZ, 0, 5.9604644775390625e-08 ;  /* 0x00000001ff007431 */ /* 0x000fe200000001ff */
[----:B------:R-:W-:-:S03]  /*2f80*/  MOV R3, 0xffff ;  /* 0x0000ffff00037802 */ /* 0x000fc60000000f00 */
[----:B------:R-:W-:Y:S04]  /*2f90*/  DEPBAR.LE SB2, 0x36 ;  /* 0x0000ad800000791a */ /* 0x000fe80000000000 */
[----:B------:R-:W2:Y:S02]  /*2fa0*/  UTCATOMSWS.FIND_AND_SET.ALIGN UP0, UR4, UR4 ;  /* 0x00000004000475e3 */ /* 0x000ea40008000800 */
[----:B--2---:R-:W-:Y:S01]  /*2fb0*/  MOV R4, UR4 ;  /* 0x0000000400047c02 */ /* 0x004fe20008000f00 */
[----:B------:R-:W-:Y:S06]  /*2fc0*/  BRA.U UP0, `(.L_x_58) ;  /* 0x0000000100187547 */ /* 0x000fec000b800000 */
.L_x_59:
[----:B------:R-:W-:Y:S05]  /*2fd0*/  NANOSLEEP 0x64 ;  /* 0x000000640000795d */ /* 0x000fea0003800000 */
[----:B------:R-:W-:-:S05]  /*2fe0*/  UMOV UR4, 0x10 ;  /* 0x0000001000047882 */ /* 0x000fca0000000000 */
[----:B------:R-:W-:Y:S04]  /*2ff0*/  DEPBAR.LE SB2, 0x36 ;  /* 0x0000ad800000791a */ /* 0x000fe80000000000 */
[----:B------:R-:W2:Y:S02]  /*3000*/  UTCATOMSWS.FIND_AND_SET.ALIGN UP0, UR4, UR4 ;  /* 0x00000004000475e3 */ /* 0x000ea40008000800 */
[----:B--2---:R-:W-:Y:S01]  /*3010*/  MOV R4, UR4 ;  /* 0x0000000400047c02 */ /* 0x004fe20008000f00 */
[----:B------:R-:W-:Y:S05]  /*3020*/  BRA.U !UP0, `(.L_x_59) ;  /* 0xfffffffd08e87547 */ /* 0x000fea000b83ffff */
.L_x_58:
[-C--:B------:R-:W-:Y:S02]  /*3030*/  SHF.L.U32 R3, R3, R4.reuse, RZ ;  /* 0x0000000403037219 */ /* 0x080fe400000006ff */
[----:B------:R-:W-:Y:S01]  /*3040*/  SHF.L.U32 R0, R0, R4, RZ ;  /* 0x0000000400007219 */ /* 0x000fe200000006ff */
[----:B------:R-:W-:Y:S02]  /*3050*/  IMAD.SHL.U32 R4, R4, 0x20, RZ ;  /* 0x0000002004047824 */ /* 0x000fe400078e00ff */
[----:B------:R2:W-:Y:S04]  /*3060*/  ATOMS.OR RZ, [UR5+0x14], R3 ;  /* 0x00001403ffff798c */ /* 0x0005e8000b000005 */
[----:B------:R2:W-:Y:S04]  /*3070*/  ATOMS.OR RZ, [UR5+0x18], R0 ;  /* 0x00001800ffff798c */ /* 0x0005e8000b000005 */
[----:B------:R2:W-:Y:S01]  /*3080*/  STS [UR6+0x140], R4 ;  /* 0x00014004ff007988 */ /* 0x0005e20008000806 */
[----:B------:R-:W-:Y:S05]  /*3090*/  BRA `(.L_x_57) ;  /* 0x0000000000107947 */ /* 0x000fea0003800000 */
.L_x_56:
[----:B------:R-:W-:Y:S02]  /*30a0*/  MOV R0, 0xffffffff ;  /* 0xffffffff00007802 */ /* 0x000fe40000000f00 */
[----:B------:R-:W-:-:S03]  /*30b0*/  MOV R4, 0x30e0 ;  /* 0x000030e000047802 */ /* 0x000fc60000000f00 */
[----:B------:R2:W-:Y:S04]  /*30c0*/  STS [UR6+0x140], R0 ;  /* 0x00014000ff007988 */ /* 0x0005e80008000806 */
[----:B-12--5:R-:W-:Y:S05]  /*30d0*/  CALL.REL.NOINC `($__internal_1_$__cuda_sm10x_tcgen05_guardrail_trap_phase_invalid_during_alloc) ;  /* 0x0000008400407944 */ /* 0x026fea0003c00000 */
.L_x_57:
[----:B------:R-:W-:Y:S05]  /*30e0*/  WARPSYNC.ALL ;  /* 0x0000000000007948 */ /* 0x000fea0003800000 */
[----:B------:R-:W3:Y:S01]  /*30f0*/  S2UR UR4, SR_CgaCtaId ;  /* 0x00000000000479c3 */ /* 0x000ee20000008800 */
[----:B------:R-:W-:Y:S01]  /*3100*/  UMOV UR26, 0x400 ;  /* 0x00000400001a7882 */ /* 0x000fe20000000000 */
[----:B------:R-:W-:-:S06]  /*3110*/  NOP ;  /* 0x0000000000007918 */ /* 0x000fcc0000000000 */
[----:B------:R-:W-:Y:S06]  /*3120*/  BAR.ARV 0x6, 0xa0 ;  /* 0x0182800000007b1d */ /* 0x000fec0000002000 */
[----:B------:R-:W4:Y:S01]  /*3130*/  LDCU UR5, c[0x0][0x38c] ;  /* 0x00007180ff0577ac */ /* 0x000f220008000800 */
[----:B------:R-:W-:Y:S01]  /*3140*/  LOP3.LUT R2, R2, 0xffff, RZ, 0xc0, !PT ;  /* 0x0000ffff02027812 */ /* 0x000fe200078ec0ff */
[----:B------:R-:W-:Y:S01]  /*3150*/  IMAD.MOV.U32 R11, RZ, RZ, 0x1 ;  /* 0x00000001ff0b7424 */ /* 0x000fe200078e00ff */
[----:B------:R-:W-:Y:S01]  /*3160*/  CS2R R8, SRZ ;  /* 0x0000000000087805 */ /* 0x000fe2000001ff00 */
[----:B------:R-:W1:Y:S01]  /*3170*/  LDCU UR7, c[0x0][0x38c] ;  /* 0x00007180ff0777ac */ /* 0x000e620008000800 */
[----:B------:R-:W-:Y:S01]  /*3180*/  R2UR UR27, R2 ;  /* 0x00000000021b72ca */ /* 0x000fe200000e0000 */
[----:B------:R-:W-:Y:S01]  /*3190*/  IMAD.MOV.U32 R10, RZ, RZ, RZ ;  /* 0x000000ffff0a7224 */ /* 0x000fe200078e00ff */
[----:B------:R-:W-:Y:S01]  /*31a0*/  UMOV UR30, URZ ;  /* 0x000000ff001e7c82 */ /* 0x000fe20008000000 */
[----:B------:R-:W-:Y:S01]  /*31b0*/  UMOV UR24, URZ ;  /* 0x000000ff00187c82 */ /* 0x000fe20008000000 */
[----:B---3--:R-:W-:Y:S01]  /*31c0*/  ULEA UR26, UR4, UR26, 0x18 ;  /* 0x0000001a041a7291 */ /* 0x008fe2000f8ec0ff */
[----:B------:R-:W-:Y:S01]  /*31d0*/  UMOV UR38, 0x0 ;  /* 0x0000000000267882 */ /* 0x000fe20000000000 */
[----:B------:R-:W-:-:S02]  /*31e0*/  UMOV UR39, 0x4400910 ;  /* 0x0440091000277882 */ /* 0x000fc40000000000 */
[----:B------:R-:W-:Y:S02]  /*31f0*/  UIADD3 UR4, UPT, UPT, UR26, 0x8800, URZ ;  /* 0x000088001a047890 */ /* 0x000fe4000fffe0ff */
[----:B------:R-:W-:Y:S02]  /*3200*/  UIADD3 UR6, UPT, UPT, UR26, 0x10800, URZ ;  /* 0x000108001a067890 */ /* 0x000fe4000fffe0ff */
[----:B----4-:R-:W-:Y:S01]  /*3210*/  UIADD3 UR5, UPT, UPT, UR5, 0x1f, URZ ;  /* 0x0000001f05057890 */ /* 0x010fe2000fffe0ff */
[----:B--2---:R-:W2:Y:S01]  /*3220*/  LDS R0, [UR26+0x140] ;  /* 0x0001401aff007984 */ /* 0x004ea20008000800 */
[----:B-1----:R-:W-:Y:S01]  /*3230*/  UMOV UR36, 0x0 ;  /* 0x0000000000247882 */ /* 0x002fe20000000000 */
[----:B------:R-:W-:Y:S01]  /*3240*/  UMOV UR37, 0x4400910 ;  /* 0x0440091000257882 */ /* 0x000fe20000000000 */
[----:B------:R-:W-:Y:S02]  /*3250*/  USHF.R.S32.HI UR40, URZ, 0x1f, UR5 ;  /* 0x0000001fff287899 */ /* 0x000fe40008011405 */
[----:B------:R-:W-:-:S02]  /*3260*/  UISETP.GE.AND UP4, UPT, UR7, 0x1, UPT ;  /* 0x000000010700788c */ /* 0x000fc4000bf86270 */
[----:B------:R-:W-:Y:S02]  /*3270*/  ULEA.HI UR40, UR40, UR5, URZ, 0x5 ;  /* 0x0000000528287291 */ /* 0x000fe4000f8f28ff */
[----:B------:R-:W-:Y:S02]  /*3280*/  USHF.R.U32.HI UR5, URZ, 0x4, UR4 ;  /* 0x00000004ff057899 */ /* 0x000fe40008011604 */
[----:B------:R-:W-:Y:S02]  /*3290*/  USHF.R.S32.HI UR40, URZ, 0x5, UR40 ;  /* 0x00000005ff287899 */ /* 0x000fe40008011428 */
[----:B------:R-:W-:Y:S02]  /*32a0*/  USHF.R.U32.HI UR4, URZ, 0x4, UR6 ;  /* 0x00000004ff047899 */ /* 0x000fe40008011606 */
[----:B------:R-:W-:Y:S02]  /*32b0*/  UISETP.LT.AND UP0, UPT, UR40, 0x1, UPT ;  /* 0x000000012800788c */ /* 0x000fe4000bf01270 */
[----:B------:R-:W-:-:S02]  /*32c0*/  ULOP3.LUT UR5, UR5, 0x3fff, URZ, 0xc0, !UPT ;  /* 0x00003fff05057892 */ /* 0x000fc4000f8ec0ff */
[----:B------:R-:W-:Y:S02]  /*32d0*/  ULOP3.LUT UR4, UR4, 0x3fff, URZ, 0xc0, !UPT ;  /* 0x00003fff04047892 */ /* 0x000fe4000f8ec0ff */
[----:B------:R-:W-:Y:S02]  /*32e0*/  USEL UR41, UR40, 0x1, !UP0 ;  /* 0x0000000128297887 */ /* 0x000fe4000c000000 */
[----:B------:R-:W-:Y:S02]  /*32f0*/  ULOP3.LUT UR28, UR5, 0x10000, URZ, 0xfc, !UPT ;  /* 0x00010000051c7892 */ /* 0x000fe4000f8efcff */
[----:B------:R-:W-:Y:S02]  /*3300*/  ULOP3.LUT UR29, UR4, 0x10000, URZ, 0xfc, !UPT ;  /* 0x00010000041d7892 */ /* 0x000fe4000f8efcff */
[----:B------:R-:W-:Y:S01]  /*3310*/  UIADD3 UR41, UPT, UPT, -UR41, URZ, URZ ;  /* 0x000000ff29297290 */ /* 0x000fe2000fffe1ff */
[----:B------:R-:W-:Y:S01]  /*3320*/  UMOV UR34, 0x0 ;  /* 0x0000000000227882 */ /* 0x000fe20000000000 */
[----:B------:R-:W-:Y:S01]  /*3330*/  UMOV UR35, 0x4400910 ;  /* 0x0440091000237882 */ /* 0x000fe20000000000 */
[----:B------:R-:W-:Y:S01]  /*3340*/  UMOV UR32, 0x0 ;  /* 0x0000000000207882 */ /* 0x000fe20000000000 */
[----:B------:R-:W-:Y:S01]  /*3350*/  UMOV UR33, 0x4400910 ;  /* 0x0440091000217882 */ /* 0x000fe20000000000 */
[----:B--2---:R-:W-:-:S15]  /*3360*/  R2UR UR42, R0 ;  /* 0x00000000002a72ca */ /* 0x004fde00000e0000 */
.L_x_66:
[----:B------:R-:W-:Y:S02]  /*3370*/  LEA R0, R10, UR26, 0x3 ;  /* 0x0000001a0a007c11 */ /* 0x000fe4000f8e18ff */
[----:B------:R-:W-:Y:S02]  /*3380*/  SHF.L.U32 R5, R9, 0x1f, RZ ;  /* 0x0000001f09057819 */ /* 0x000fe400000006ff */
[----:B------:R-:W-:Y:S01]  /*3390*/  PLOP3.LUT P0, PT, PT, PT, UP4, 0x80, 0x8 ;  /* 0x000000000008781c */ /* 0x000fe20003f0f048 */
[----:B------:R-:W-:Y:S01]  /*33a0*/  VIADD R3, R0, 0xa0 ;  /* 0x000000a000037836 */ /* 0x000fe20000000000 */
[----:B-1----:R-:W1:Y:S02]  /*33b0*/  SYNCS.PHASECHK.TRANS64.TRYWAIT P1, [R0+URZ+0x90], R5 ;  /* 0x00009005000075a7 */ /* 0x002e6400080211ff */
[----:B-1-3--:R-:W-:Y:S09]  /*33c0*/  @!P1 BRA `(.L_x_60) ;  /* 0x0000007400d49947 */ /* 0x00aff20003800000 */
.L_x_189:
[----:B------:R-:W-:Y:S01]  /*33d0*/  LEA R4, R10, UR26, 0x4 ;  /* 0x0000001a0a047c11 */ /* 0x000fe2000f8e20ff */
[----:B------:R-:W-:Y:S01]  /*33e0*/  @UP4 ULEA UR4, UR24, UR26, 0x3 ;  /* 0x0000001a18044291 */ /* 0x000fe2000f8e18ff */
[----:B------:R-:W-:Y:S01]  /*33f0*/  PLOP3.LUT P2, PT, PT, PT, PT, 0x80, 0x8 ;  /* 0x000000000008781c */ /* 0x000fe20003f4f070 */
[----:B------:R-:W-:Y:S01]  /*3400*/  ULEA UR31, UR30, UR26, 0x3 ;  /* 0x0000001a1e1f7291 */ /* 0x000fe2000f8e18ff */
[----:B------:R-:W-:Y:S02]  /*3410*/  PRMT R3, RZ, 0x654, R3 ;  /* 0x00000654ff037816 */ /* 0x000fe40000000003 */
[----:B-1----:R-:W1:Y:S01]  /*3420*/  LDS.128 R4, [R4+0x120] ;  /* 0x0001200004047984 */ /* 0x002e620000000c00 */
[----:B------:R-:W-:Y:S02]  /*3430*/  @P0 SHF.L.U32 R2, R8, 0x1f, RZ ;  /* 0x0000001f08020819 */ /* 0x000fe400000006ff */
[----:B------:R-:W-:Y:S01]  /*3440*/  SHF.L.U32 R0, R11, 0x1f, RZ ;  /* 0x0000001f0b007819 */ /* 0x000fe200000006ff */
[----:B------:R-:W-:Y:S01]  /*3450*/  @!PT LDS RZ, [RZ] ;  /* 0x00000000fffff984 */ /* 0x000fe20000000800 */
[----:B------:R-:W-:Y:S01]  /*3460*/  @!PT LDS RZ, [RZ] ;  /* 0x00000000fffff984 */ /* 0x000fe20000000800 */
[----:B------:R-:W-:Y:S01]  /*3470*/  @!PT LDS RZ, [RZ] ;  /* 0x00000000fffff984 */ /* 0x000fe20000000800 */
[----:B------:R-:W-:Y:S01]  /*3480*/  @!PT LDS RZ, [RZ] ;  /* 0x00000000fffff984 */ /* 0x000fe20000000800 */
[----:B------:R2:W-:Y:S06]  /*3490*/  MEMBAR.ALL.CTA ;  /* 0x0000000000007992 */ /* 0x0005ec0000008000 */
[----:B--2---:R-:W2:Y:S02]  /*34a0*/  FENCE.VIEW.ASYNC.S ;  /* 0x00000000000073c6 */ /* 0x004ea40000000000 */
[----:B--2---:R2:W-:Y:S01]  /*34b0*/  SYNCS.ARRIVE.TRANS64.RED.A1T0 RZ, [R3+URZ], RZ ;  /* 0x000000ff03ff79a7 */ /* 0x0045e200081004ff */
[----:B------:R2:W3:Y:S01]  /*34c0*/  @P0 SYNCS.PHASECHK.TRANS64.TRYWAIT P2, [UR4], R2 ;  /* 0x00000002ff0005a7 */ /* 0x0004e20008041104 */
[----:B------:R-:W-:Y:S01]  /*34d0*/  ULEA.HI UR4, UR30, UR30, URZ, 0x1 ;  /* 0x0000001e1e047291 */ /* 0x000fe2000f8f08ff */
[----:B-1----:R-:W-:-:S03]  /*34e0*/  LOP3.LUT P1, RZ, R6, 0x1, RZ, 0xc0, !PT ;  /* 0x0000000106ff7812 */ /* 0x002fc6000782c0ff */
[----:B------:R-:W-:Y:S02]  /*34f0*/  USHF.L.U32 UR11, UR4, 0x7, URZ ;  /* 0x00000007040b7899 */ /* 0x000fe400080006ff */
[----:B------:R-:W-:Y:S02]  /*3500*/  ULOP3.LUT UR4, UR4, 0xffe, URZ, 0xc0, !UPT ;  /* 0x00000ffe04047892 */ /* 0x000fe4000f8ec0ff */
[----:B------:R-:W-:Y:S02]  /*3510*/  ULOP3.LUT UR11, UR11, 0xffffff00, URZ, 0xc0, !UPT ;  /* 0xffffff000b0b7892 */ /* 0x000fe4000f8ec0ff */
[----:B------:R-:W-:Y:S02]  /*3520*/  UIADD3 UR4, UPT, UPT, -UR4, UR30, URZ ;  /* 0x0000001e04047290 */ /* 0x000fe4000fffe1ff */
[----:B------:R-:W-:Y:S01]  /*3530*/  UIADD3 UR11, UPT, UPT, UR42, UR11, URZ ;  /* 0x0000000b2a0b7290 */ /* 0x000fe2000fffe0ff */
[----:B------:R-:W1:Y:S03]  /*3540*/  SYNCS.PHASECHK.TRANS64.TRYWAIT P0, [UR31+0xd0], R0 ;  /* 0x0000d000ff0075a7 */ /* 0x000e66000800111f */
[----:B------:R-:W-:Y:S01]  /*3550*/  ULEA UR11, UR4, UR11, 0x14 ;  /* 0x0000000b040b7291 */ /* 0x000fe2000f8ea0ff */
[----:B-123--:R-:W-:Y:S11]  /*3560*/  @!P0 BRA `(.L_x_61) ;  /* 0x0000007400808947 */ /* 0x00eff60003800000 */
.L_x_191:
[----:B------:R-:W-:Y:S01]  /*3570*/  IADD3 R10, PT, PT, R10, 0x1, RZ ;  /* 0x000000010a0a7810 */ /* 0x000fe20007ffe0ff */
[----:B------:R-:W-:Y:S06]  /*3580*/  BRA.U !UP4, `(.L_x_62) ;  /* 0x000000010cc07547 */ /* 0x000fec000b800000 */
[----:B------:R-:W-:Y:S01]  /*3590*/  UPLOP3.LUT UP2, UPT, UPT, UPT, UPT, 0x40, 0x4 ;  /* 0x000000000004789c */ /* 0x000fe20003f4e870 */
[----:B------:R-:W-:Y:S01]  /*35a0*/  UMOV UR23, UR41 ;  /* 0x0000002900177c82 */ /* 0x000fe20008000000 */
[----:B------:R-:W-:Y:S01]  /*35b0*/  UMOV UR22, UR40 ;  /* 0x0000002800167c82 */ /* 0x000fe20008000000 */
[----:B------:R-:W-:-:S08]  /*35c0*/  UMOV UR10, UR24 ;  /* 0x00000018000a7c82 */ /* 0x000fd00008000000 */
.L_x_65:
[----:B------:R-:W-:Y:S02]  /*35d0*/  UIADD3 UR23, UPT, UPT, UR23, 0x1, URZ ;  /* 0x0000000117177890 */ /* 0x000fe4000fffe0ff */
[----:B--2---:R-:W-:Y:S02]  /*35e0*/  ULEA UR5, UR10, UR26, 0x3 ;  /* 0x0000001a0a057291 */ /* 0x004fe4000f8e18ff */
[----:B------:R-:W-:Y:S01]  /*35f0*/  UISETP.NE.AND UP3, UPT, UR23, URZ, UPT ;  /* 0x000000ff1700728c */ /* 0x000fe2000bf65270 */
[----:B---3--:R-:W-:Y:S10]  /*3600*/  @P2 BRA `(.L_x_63) ;  /* 0x00000000000c2947 */ /* 0x008ff40003800000 */
[----:B-1----:R-:W-:Y:S04]  /*3610*/  SHF.L.U32 R3, R8, 0x1f, RZ ;  /* 0x0000001f08037819 */ /* 0x002fe800000006ff */
[----:B------:R-:W1:Y:S02]  /*3620*/  SYNCS.PHASECHK.TRANS64.TRYWAIT P0, [UR5], R3 ;  /* 0x00000003ff0075a7 */ /* 0x000e640008001105 */
[----:B-1----:R-:W-:Y:S05]  /*3630*/  @!P0 BRA `(.L_x_64) ;  /* 0x0000007400648947 */ /* 0x002fea0003800000 */
.L_x_63:
[----:B------:R-:W-:Y:S01]  /*3640*/  UISETP.NE.AND UP0, UPT, UR22, 0x1, UPT ;  /* 0x000000011600788c */ /* 0x000fe2000bf05270 */
[----:B------:R-:W-:Y:S01]  /*3650*/  PLOP3.LUT P2, PT, PT, PT, PT, 0x80, 0x8 ;  /* 0x000000000008781c */ /* 0x000fe20003f4f070 */
[----:B------:R-:W-:Y:S02]  /*3660*/  UIADD3 UR4, UPT, UPT, UR10, 0x1, URZ ;  /* 0x000000010a047890 */ /* 0x000fe4000fffe0ff */
[----:B------:R-:W-:Y:S02]  /*3670*/  UIADD3 UR25, UPT, UPT, UR5, 0x20, URZ ;  /* 0x0000002005197890 */ /* 0x000fe4000fffe0ff */
[----:B------:R-:W-:Y:S01]  /*3680*/  UISETP.NE.AND UP1, UPT, UR4, 0x4, UPT ;  /* 0x000000040400788c */ /* 0x000fe2000bf25270 */
[----:B------:R-:W-:Y:S01]  /*3690*/  PLOP3.LUT P0, PT, PT, PT, UP0, 0x80, 0x8 ;  /* 0x000000000008781c */ /* 0x000fe20003f0f008 */
[----:B------:R-:W-:Y:S02]  /*36a0*/  UIADD3 UR22, UPT, UPT, UR22, -0x1, URZ ;  /* 0xffffffff16167890 */ /* 0x000fe4000fffe0ff */
[----:B------:R-:W-:Y:S02]  /*36b0*/  USEL UR6, URZ, 0x1, UP1 ;  /* 0x00000001ff067887 */ /* 0x000fe40008800000 */
[----:B------:R-:W-:Y:S01]  /*36c0*/  USEL UR24, UR4, URZ, UP1 ;  /* 0x000000ff04187287 */ /* 0x000fe20008800000 */
[----:B------:R-:W-:Y:S01]  /*36d0*/  UMOV UR7, 0x40004040 ;  /* 0x4000404000077882 */ /* 0x000fe20000000000 */
[----:B------:R-:W-:Y:S02]  /*36e0*/  UMOV UR5, 0x40004040 ;  /* 0x4000404000057882 */ /* 0x000fe40000000000 */
[----:B------:R-:W-:Y:S01]  /*36f0*/  @UP0 ULEA UR4, UR24, UR26, 0x3 ;  /* 0x0000001a18040291 */ /* 0x000fe2000f8e18ff */
[----:B------:R-:W-:Y:S01]  /*3700*/  LOP3.LUT R8, R8, UR6, RZ, 0x3c, !PT ;  /* 0x0000000608087c12 */ /* 0x000fe2000f8e3cff */
[----:B------:R-:W-:Y:S01]  /*3710*/  ULEA UR6, UR10, UR29, 0xb ;  /* 0x0000001d0a067291 */ /* 0x000fe2000f8e58ff */
[----:B------:R-:W-:Y:S02]  /*3720*/  UMOV UR21, 0x40004040 ;  /* 0x4000404000157882 */ /* 0x000fe40000000000 */
[----:B-1----:R-:W-:Y:S01]  /*3730*/  @P0 SHF.L.U32 R0, R8, 0x1f, RZ ;  /* 0x0000001f08000819 */ /* 0x002fe200000006ff */
[----:B------:R-:W-:Y:S02]  /*3740*/  UIADD3 UR20, UPT, UPT, UR6, 0x2, URZ ;  /* 0x0000000206147890 */ /* 0x000fe4000fffe0ff */
[----:B------:R-:W-:Y:S01]  /*3750*/  UIADD3 UR16, UPT, UPT, UR6, 0x4, URZ ;  /* 0x0000000406107890 */ /* 0x000fe2000fffe0ff */
[----:B------:R2:W3:Y:S01]  /*3760*/  @P0 SYNCS.PHASECHK.TRANS64.TRYWAIT P2, [UR4], R0 ;  /* 0x00000000ff0005a7 */ /* 0x0004e20008041104 */
[----:B------:R-:W-:Y:S02]  /*3770*/  ULEA UR4, UR10, UR28, 0x9 ;  /* 0x0000001c0a047291 */ /* 0x000fe4000f8e48ff */
[----:B------:R-:W-:Y:S02]  /*3780*/  UIADD3 UR12, UPT, UPT, UR6, 0x6, URZ ;  /* 0x00000006060c7890 */ /* 0x000fe4000fffe0ff */
[----:B------:R-:W-:Y:S02]  /*3790*/  UIADD3 UR18, UPT, UPT, UR4, 0x2, URZ ;  /* 0x0000000204127890 */ /* 0x000fe4000fffe0ff */
[----:B------:R-:W-:Y:S02]  /*37a0*/  UIADD3 UR14, UPT, UPT, UR4, 0x4, URZ ;  /* 0x00000004040e7890 */ /* 0x000fe4000fffe0ff */
[----:B------:R-:W-:Y:S01]  /*37b0*/  UIADD3 UR8, UPT, UPT, UR4, 0x6, URZ ;  /* 0x0000000604087890 */ /* 0x000fe2000fffe0ff */
[----:B------:R2:W-:Y:S01]  /*37c0*/  UTCHMMA gdesc[UR4], gdesc[UR6], tmem[UR11], tmem[UR38], idesc[UR39], UP2 ;  /* 0x00ff2606040075ea */ /* 0x0005e2000900000b */
[----:B------:R-:W-:Y:S01]  /*37d0*/  UPLOP3.LUT UP2, UPT, UPT, UPT, UPT, 0x80, 0x8 ;  /* 0x000000000008789c */ /* 0x000fe20003f4f070 */
[----:B------:R-:W-:Y:S01]  /*37e0*/  UMOV UR19, 0x40004040 ;  /* 0x4000404000137882 */ /* 0x000fe20000000000 */
[----:B------:R-:W-:Y:S01]  /*37f0*/  UMOV UR17, 0x40004040 ;  /* 0x4000404000117882 */ /* 0x000fe20000000000 */
[----:B------:R2:W-:Y:S01]  /*3800*/  UTCHMMA gdesc[UR18], gdesc[UR20], tmem[UR11], tmem[UR36], idesc[UR37], UPT ;  /* 0x00ff2414120075ea */ /* 0x0005e2000b80000b */
[----:B------:R-:W-:Y:S01]  /*3810*/  UMOV UR15, 0x40004040 ;  /* 0x40004040000f7882 */ /* 0x000fe20000000000 */
[----:B------:R-:W-:Y:S01]  /*3820*/  UMOV UR13, 0x40004040 ;  /* 0x40004040000d7882 */ /* 0x000fe20000000000 */
[----:B------:R-:W-:Y:S01]  /*3830*/  UMOV UR9, 0x40004040 ;  /* 0x4000404000097882 */ /* 0x000fe20000000000 */
[----:B------:R2:W-:Y:S01]  /*3840*/  UTCHMMA gdesc[UR14], gdesc[UR16], tmem[UR11], tmem[UR34], idesc[UR35], UPT ;  /* 0x00ff22100e0075ea */ /* 0x0005e2000b80000b */
[----:B------:R2:W-:Y:S01]  /*3850*/  UTCHMMA gdesc[UR8], gdesc[UR12], tmem[UR11], tmem[UR32], idesc[UR33], UPT ;  /* 0x00ff200c080075ea */ /* 0x0005e2000b80000b */
[----:B------:R2:W-:Y:S01]  /*3860*/  UTCBAR.MULTICAST [UR25], URZ, UR27 ;  /* 0x000000ff190073e9 */ /* 0x0005e2000800081b */
[----:B------:R-:W-:Y:S01]  /*3870*/  UMOV UR10, UR24 ;  /* 0x00000018000a7c82 */ /* 0x000fe20008000000 */
[----:B------:R-:W-:Y:S05]  /*3880*/  BRA.U UP3, `(.L_x_65) ;  /* 0xfffffffd03507547 */ /* 0x000fea000b83ffff */
.L_x_62:
[----:B--2---:R-:W-:Y:S01]  /*3890*/  UIADD3 UR4, UPT, UPT, UR30, 0x1, URZ ;  /* 0x000000011e047890 */ /* 0x004fe2000fffe0ff */
[C---:B------:R-:W-:Y:S01]  /*38a0*/  ISETP.NE.AND P0, PT, R10.reuse, 0x2, PT ;  /* 0x000000020a00780c */ /* 0x040fe20003f05270 */
[----:B------:R-:W-:Y:S02]  /*38b0*/  UIADD3 UR5, UPT, UPT, UR31, 0xb0, URZ ;  /* 0x000000b01f057890 */ /* 0x000fe4000fffe0ff */
[----:B------:R-:W-:Y:S01]  /*38c0*/  UISETP.NE.AND UP0, UPT, UR4, 0x4, UPT ;  /* 0x000000040400788c */ /* 0x000fe2000bf05270 */
[----:B-1----:R-:W-:Y:S02]  /*38d0*/  SEL R0, RZ, 0x1, P0 ;  /* 0x00000001ff007807 */ /* 0x002fe40000000000 */
[----:B------:R-:W-:Y:S01]  /*38e0*/  SEL R10, R10, RZ, P0 ;  /* 0x000000ff0a0a7207 */ /* 0x000fe20000000000 */
[----:B------:R-:W-:Y:S01]  /*38f0*/  USEL UR6, URZ, 0x1, UP0 ;  /* 0x00000001ff067887 */ /* 0x000fe20008000000 */
[----:B------:R-:W-:Y:S01]  /*3900*/  LOP3.LUT R9, R9, R0, RZ, 0x3c, !PT ;  /* 0x0000000009097212 */ /* 0x000fe200078e3cff */
[----:B------:R-:W-:Y:S01]  /*3910*/  USEL UR30, UR4, URZ, UP0 ;  /* 0x000000ff041e7287 */ /* 0x000fe20008000000 */
[----:B------:R1:W-:Y:S03]  /*3920*/  UTCBAR [UR5], URZ ;  /* 0x000000ff050073e9 */ /* 0x0003e600080000ff */
[----:B------:R-:W-:Y:S01]  /*3930*/  LOP3.LUT R11, R11, UR6, RZ, 0x3c, !PT ;  /* 0x000000060b0b7c12 */ /* 0x000fe2000f8e3cff */
[----:B------:R-:W-:Y:S07]  /*3940*/  @P1 BRA `(.L_x_66) ;  /* 0xfffffff800881947 */ /* 0x000fee000383ffff */
[----:B------:R-:W2:Y:S01]  /*3950*/  S2UR UR8, SR_CgaCtaId ;  /* 0x00000000000879c3 */ /* 0x000ea20000008800 */
[----:B------:R-:W-:Y:S01]  /*3960*/  ELECT P0, URZ, PT ;  /* 0x0000000000ff782f */ /* 0x000fe20003800000 */
[----:B------:R-:W-:Y:S01]  /*3970*/  IMAD.MOV.U32 R0, RZ, RZ, 0x1 ;  /* 0x00000001ff007424 */ /* 0x000fe200078e00ff */
[----:B------:R-:W-:Y:S01]  /*3980*/  UIADD3 UR26, UPT, UPT, UR26, 0xd0, URZ ;  /* 0x000000d01a1a7890 */ /* 0x000fe2000fffe0ff */
[----:B------:R-:W-:Y:S01]  /*3990*/  SHF.L.U32 R3, R11, 0x1f, RZ ;  /* 0x0000001f0b037819 */ /* 0x000fe200000006ff */
[----:B------:R-:W-:-:S03]  /*39a0*/  UMOV UR4, 0x40 ;  /* 0x0000004000047882 */ /* 0x000fc60000000000 */
[----:B------:R-:W-:Y:S01]  /*39b0*/  UVIRTCOUNT.DEALLOC.SMPOOL 0x80 ;  /* 0x000000800000784c */ /* 0x000fe20000000000 */
[----:B--2---:R-:W-:Y:S02]  /*39c0*/  ULEA UR8, UR8, UR4, 0x18 ;  /* 0x0000000408087291 */ /* 0x004fe4000f8ec0ff */
[----:B------:R-:W-:-:S07]  /*39d0*/  ULEA UR4, UR30, UR26, 0x3 ;  /* 0x0000001a1e047291 */ /* 0x000fce000f8e18ff */
[----:B------:R2:W-:Y:S02]  /*39e0*/  @P0 STS.U8 [UR8+0x1c], R0 ;  /* 0x00001c00ff000988 */ /* 0x0005e40008000008 */
[----:B------:R-:W4:Y:S02]  /*39f0*/  SYNCS.PHASECHK.TRANS64.TRYWAIT P0, [UR4], R3 ;  /* 0x00000003ff0075a7 */ /* 0x000f240008001104 */
[----:B--2-4-:R-:W-:Y:S05]  /*3a00*/  @!P0 BRA `(.L_x_67) ;  /* 0x0000007000888947 */ /* 0x014fea0003800000 */
.L_x_194:
[----:B------:R-:W-:-:S04]  /*3a10*/  UIADD3 UR4, UPT, UPT, UR30, 0x1, URZ ;  /* 0x000000011e047890 */ /* 0x000fc8000fffe0ff */
[----:B------:R-:W-:-:S04]  /*3a20*/  UISETP.NE.AND UP0, UPT, UR4, 0x4, UPT ;  /* 0x000000040400788c */ /* 0x000fc8000bf05270 */
[----:B------:R-:W-:Y:S02]  /*3a30*/  USEL UR6, URZ, 0x1, UP0 ;  /* 0x00000001ff067887 */ /* 0x000fe40008000000 */
[----:B------:R-:W-:-:S04]  /*3a40*/  USEL UR4, UR4, URZ, UP0 ;  /* 0x000000ff04047287 */ /* 0x000fc80008000000 */
[----:B-1----:R-:W-:Y:S01]  /*3a50*/  ULEA UR5, UR4, UR26, 0x3 ;  /* 0x0000001a04057291 */ /* 0x002fe2000f8e18ff */
[----:B------:R-:W-:-:S04]  /*3a60*/  LOP3.LUT R2, R11, UR6, RZ, 0x3c, !PT ;  /* 0x000000060b027c12 */ /* 0x000fc8000f8e3cff */
[----:B--2---:R-:W-:-:S04]  /*3a70*/  SHF.L.U32 R3, R2, 0x1f, RZ ;  /* 0x0000001f02037819 */ /* 0x004fc800000006ff */
[----:B------:R-:W1:Y:S02]  /*3a80*/  SYNCS.PHASECHK.TRANS64.TRYWAIT P0, [UR5], R3 ;  /* 0x00000003ff0075a7 */ /* 0x000e640008001105 */
[----:B-1----:R-:W-:Y:S05]  /*3a90*/  @!P0 BRA `(.L_x_68) ;  /* 0x00000070007c8947 */ /* 0x002fea0003800000 */
.L_x_196:
        /* <DEDUP_REMOVED lines=9> */
.L_x_198:
[----:B------:R-:W-:-:S04]  /*3b30*/  UIADD3 UR4, UPT, UPT, UR4, 0x1, URZ ;  /* 0x0000000104047890 */ /* 0x000fc8000fffe0ff */
[----:B------:R-:W-:-:S04]  /*3b40*/  UISETP.NE.AND UP0, UPT, UR4, 0x4, UPT ;  /* 0x000000040400788c */ /* 0x000fc8000bf05270 */
[----:B------:R-:W-:Y:S02]  /*3b50*/  USEL UR5, URZ, 0x1, UP0 ;  /* 0x00000001ff057887 */ /* 0x000fe40008000000 */
[----:B------:R-:W-:-:S04]  /*3b60*/  USEL UR4, UR4, URZ, UP0 ;  /* 0x000000ff04047287 */ /* 0x000fc80008000000 */
[----:B------:R-:W-:Y:S01]  /*3b70*/  ULEA UR4, UR4, UR26, 0x3 ;  /* 0x0000001a04047291 */ /* 0x000fe2000f8e18ff */
[----:B-1----:R-:W-:-:S04]  /*3b80*/  LOP3.LUT R3, R2, UR5, RZ, 0x3c, !PT ;  /* 0x0000000502037c12 */ /* 0x002fc8000f8e3cff */
[----:B------:R-:W-:-:S04]  /*3b90*/  SHF.L.U32 R3, R3, 0x1f, RZ ;  /* 0x0000001f03037819 */ /* 0x000fc800000006ff */
[----:B------:R-:W1:Y:S02]  /*3ba0*/  SYNCS.PHASECHK.TRANS64.TRYWAIT P0, [UR4], R3 ;  /* 0x00000003ff0075a7 */ /* 0x000e640008001104 */
[----:B-1----:R-:W-:Y:S05]  /*3bb0*/  @!P0 BRA `(.L_x_70) ;  /* 0x0000007000648947 */ /* 0x002fea0003800000 */
.L_x_200:
[----:B------:R-:W-:Y:S01]  /*3bc0*/  NOP ;  /* 0x0000000000007918 */ /* 0x000fe20000000000 */
[----:B-1----:R-:W1:Y:S01]  /*3bd0*/  LDS R0, [UR8+0x14] ;  /* 0x00001408ff007984 */ /* 0x002e620008000800 */
[----:B------:R-:W-:Y:S01]  /*3be0*/  ULOP3.LUT UR4, UR42, 0xffff, URZ, 0xc0, !UPT ;  /* 0x0000ffff2a047892 */ /* 0x000fe2000f8ec0ff */
[----:B------:R-:W-:Y:S01]  /*3bf0*/  UMOV UR5, 0xffff ;  /* 0x0000ffff00057882 */ /* 0x000fe20000000000 */
[----:B------:R-:W-:Y:S02]  /*3c00*/  UMOV UR6, 0x1 ;  /* 0x0000000100067882 */ /* 0x000fe40000000000 */
[----:B------:R-:W-:-:S04]  /*3c10*/  USHF.R.U32.HI UR4, URZ, 0x5, UR4 ;  /* 0x00000005ff047899 */ /* 0x000fc80008011604 */
[----:B------:R-:W-:Y:S02]  /*3c20*/  USHF.L.U32 UR5, UR5, UR4, URZ ;  /* 0x0000000405057299 */ /* 0x000fe400080006ff */
[----:B------:R-:W-:-:S04]  /*3c30*/  USHF.L.U32 UR4, UR6, UR4, URZ ;  /* 0x0000000406047299 */ /* 0x000fc800080006ff */
[----:B-1----:R-:W-:-:S04]  /*3c40*/  LOP3.LUT R0, R0, UR5, RZ, 0xc0, !PT ;  /* 0x0000000500007c12 */ /* 0x002fc8000f8ec0ff */
[----:B------:R-:W-:-:S13]  /*3c50*/  ISETP.NE.AND P0, PT, R0, UR5, PT ;  /* 0x0000000500007c0c */ /* 0x000fda000bf05270 */
[----:B------:R-:W-:Y:S05]  /*3c60*/  @P0 BRA `(.L_x_71) ;  /* 0x0000000000580947 */ /* 0x000fea0003800000 */
[----:B------:R-:W1:Y:S02]  /*3c70*/  LDS R0, [UR8+0x18] ;  /* 0x00001808ff007984 */ /* 0x000e640008000800 */
[----:B-1----:R-:W-:-:S04]  /*3c80*/  LOP3.LUT R0, R0, UR4, RZ, 0xc0, !PT ;  /* 0x0000000400007c12 */ /* 0x002fc8000f8ec0ff */
[----:B------:R-:W-:-:S13]  /*3c90*/  ISETP.NE.AND P0, PT, R0, UR4, PT ;  /* 0x0000000400007c0c */ /* 0x000fda000bf05270 */
[----:B------:R-:W-:Y:S05]  /*3ca0*/  @P0 BRA `(.L_x_72) ;  /* 0x00000000003c0947 */ /* 0x000fea0003800000 */
[----:B------:R-:W1:Y:S01]  /*3cb0*/  S2R R2, SR_LANEID ;  /* 0x0000000000027919 */ /* 0x000e620000000000 */
[----:B------:R-:W-:Y:S01]  /*3cc0*/  ULOP3.LUT UR5, URZ, UR5, URZ, 0x33, !UPT ;  /* 0x00000005ff057292 */ /* 0x000fe2000f8e33ff */
[----:B------:R-:W-:Y:S01]  /*3cd0*/  LOP3.LUT R4, RZ, UR4, RZ, 0x33, !PT ;  /* 0x00000004ff047c12 */ /* 0x000fe2000f8e33ff */
[----:B------:R-:W-:Y:S02]  /*3ce0*/  VOTEU.ANY UR4, UPT, PT ;  /* 0x0000000000047886 */ /* 0x000fe400038e0100 */
[----:B------:R-:W-:Y:S01]  /*3cf0*/  UFLO.U32 UR4, UR4 ;  /* 0x00000004000472bd */ /* 0x000fe200080e0000 */
[----:B------:R-:W2:Y:S01]  /*3d00*/  REDUX UR6, R4 ;  /* 0x00000000040673c4 */ /* 0x000ea20000000000 */
[----:B------:R-:W-:-:S06]  /*3d10*/  IMAD.U32 R0, RZ, RZ, UR5 ;  /* 0x00000005ff007e24 */ /* 0x000fcc000f8e00ff */
[----:B------:R4:W-:Y:S01]  /*3d20*/  UTCATOMSWS.AND URZ, UR5 ;  /* 0x0000000500ff79e3 */ /* 0x0009e20008000000 */
[----:B------:R-:W3:Y:S01]  /*3d30*/  REDUX UR7, R0 ;  /* 0x00000000000773c4 */ /* 0x000ee20000000000 */
[----:B-1----:R-:W-:Y:S01]  /*3d40*/  ISETP.EQ.U32.AND P0, PT, R2, UR4, PT ;  /* 0x0000000402007c0c */ /* 0x002fe2000bf02070 */
[----:B--2---:R-:W-:Y:S01]  /*3d50*/  IMAD.U32 R2, RZ, RZ, UR6 ;  /* 0x00000006ff027e24 */ /* 0x004fe2000f8e00ff */
[----:B---3--:R-:W-:-:S11]  /*3d60*/  MOV R3, UR7 ;  /* 0x0000000700037c02 */ /* 0x008fd60008000f00 */
[----:B------:R4:W-:Y:S04]  /*3d70*/  @P0 ATOMS.AND RZ, [UR8+0x14], R3 ;  /* 0x00001403ffff098c */ /* 0x0009e8000a800008 */
[----:B------:R4:W-:Y:S01]  /*3d80*/  @P0 ATOMS.AND RZ, [UR8+0x18], R2 ;  /* 0x00001802ffff098c */ /* 0x0009e2000a800008 */
[----:B------:R-:W-:Y:S05]  /*3d90*/  BRA `(.L_x_73) ;  /* 0x0000000000147947 */ /* 0x000fea0003800000 */
.L_x_72:
[----:B------:R-:W-:Y:S02]  /*3da0*/  MOV R2, 0x3dc0 ;  /* 0x00003dc000027802 */ /* 0x000fe40000000f00 */
[----:B---3-5:R-:W-:Y:S05]  /*3db0*/  CALL.REL.NOINC `($__internal_0_$__cuda_sm10x_tcgen05_guardrail_trap_col_being_dealloced_not_returned_by_alloc) ;  /* 0x0000007400fc7944 */ /* 0x028fea0003c00000 */
[----:B------:R-:W-:Y:S05]  /*3dc0*/  BRA `(.L_x_73) ;  /* 0x0000000000087947 */ /* 0x000fea0003800000 */
.L_x_71:
[----:B------:R-:W-:Y:S02]  /*3dd0*/  MOV R2, 0x3df0 ;  /* 0x00003df000027802 */ /* 0x000fe40000000f00 */
[----:B---3-5:R-:W-:Y:S05]  /*3de0*/  CALL.REL.NOINC `($__internal_2_$__cuda_sm10x_tcgen05_guardrail_trap_unallocated_columns_being_dealloced) ;  /* 0x0000007800087944 */ /* 0x028fea0003c00000 */
.L_x_73:
[----:B------:R-:W-:Y:S01]  /*3df0*/  NOP ;  /* 0x0000000000007918 */ /* 0x000fe20000000000 */
[----:B----4-:R-:W-:Y:S05]  /*3e00*/  EXIT ;  /* 0x000000000000794d */ /* 0x010fea0003800000 */
.L_x_55:
[----:B------:R-:W-:-:S09]  /*3e10*/  UISETP.NE.OR UP0, UPT, UR18, 0x3, !UP3 ;  /* 0x000000031200788c */ /* 0x000fd2000df05670 */
[----:B------:R-:W-:Y:S05]  /*3e20*/  BRA.U UP0, `(.L_x_74) ;  /* 0x0000001900047547 */ /* 0x000fea000b800000 */
[----:B------:R-:W2:Y:S01]  /*3e30*/  LDCU.64 UR4, c[0x0][0x888] ;  /* 0x00011100ff0477ac */ /* 0x000ea20008000a00 */
[----:B------:R-:W3:Y:S01]  /*3e40*/  S2UR UR10, SR_CgaCtaId ;  /* 0x00000000000a79c3 */ /* 0x000ee20000008800 */
[----:B------:R-:W-:Y:S01]  /*3e50*/  HFMA2 R10, -RZ, RZ, 0, 0 ;  /* 0x00000000ff0a7431 */ /* 0x000fe200000001ff */
[----:B------:R-:W-:Y:S01]  /*3e60*/  MOV R9, RZ ;  /* 0x000000ff00097202 */ /* 0x000fe20000000f00 */
[----:B------:R-:W4:Y:S01]  /*3e70*/  LDCU UR50, c[0x0][0x370] ;  /* 0x00006e00ff3277ac */ /* 0x000f220008000800 */
[----:B------:R-:W-:Y:S01]  /*3e80*/  HFMA2 R3, -RZ, RZ, 0, 0.0078125 ;  /* 0x00002000ff037431 */ /* 0x000fe200000001ff */
[----:B------:R-:W4:Y:S03]  /*3e90*/  LDCU.128 UR52, c[0x0][0xb10] ;  /* 0x00016200ff3477ac */ /* 0x000f260008000c00 */
[----:B------:R-:W1:Y:S01]  /*3ea0*/  LDC.64 R12, c[0x0][0x348] ;  /* 0x0000d200ff0c7b82 */ /* 0x000e620000000a00 */
[----:B------:R-:W3:Y:S01]  /*3eb0*/  LDCU UR47, c[0x0][0x374] ;  /* 0x00006e80ff2f77ac */ /* 0x000ee20008000800 */
[----:B------:R-:W3:Y:S01]  /*3ec0*/  LDCU.64 UR48, c[0x0][0x890] ;  /* 0x00011200ff3077ac */ /* 0x000ee20008000a00 */
[----:B--2---:R-:W-:Y:S01]  /*3ed0*/  UISETP.NE.U32.AND UP0, UPT, UR4, URZ, UPT ;  /* 0x000000ff0400728c */ /* 0x004fe2000bf05070 */
[----:B------:R-:W2:Y:S01]  /*3ee0*/  LDCU UR15, c[0x0][0xb0c] ;  /* 0x00016180ff0f77ac */ /* 0x000ea20008000800 */
[----:B------:R-:W2:Y:S01]  /*3ef0*/  LDCU UR58, c[0x0][0xb20] ;  /* 0x00016400ff3a77ac */ /* 0x000ea20008000800 */
[----:B------:R-:W2:Y:S01]  /*3f00*/  LDCU UR4, c[0x0][0xb30] ;  /* 0x00016600ff0477ac */ /* 0x000ea20008000800 */
[----:B------:R-:W-:Y:S01]  /*3f10*/  UMOV UR21, 0x400 ;  /* 0x0000040000157882 */ /* 0x000fe20000000000 */
[----:B----4-:R-:W-:-:S02]  /*3f20*/  UIMAD.WIDE.U32 UR6, UR50, UR52, URZ ;  /* 0x00000034320672a5 */ /* 0x010fc4000f8e00ff */
[----:B---3--:R-:W-:Y:S02]  /*3f30*/  UIMAD.WIDE.U32 UR8, UR47, UR55, URZ ;  /* 0x000000372f0872a5 */ /* 0x008fe4000f8e00ff */
[----:B------:R-:W-:Y:S02]  /*3f40*/  ULEA UR21, UR10, UR21, 0x18 ;  /* 0x000000150a157291 */ /* 0x000fe4000f8ec0ff */
[----:B------:R-:W-:Y:S02]  /*3f50*/  UISETP.NE.AND.EX UP6, UPT, UR5, URZ, UPT, UP0 ;  /* 0x000000ff0500728c */ /* 0x000fe4000bfc5300 */
[----:B------:R-:W-:Y:S02]  /*3f60*/  UISETP.NE.AND UP0, UPT, UR45, 0x1, UPT ;  /* 0x000000012d00788c */ /* 0x000fe4000bf05270 */
[----:B------:R-:W-:Y:S02]  /*3f70*/  UISETP.NE.U32.AND UP0, UPT, UR48, URZ, UPT ;  /* 0x000000ff3000728c */ /* 0x000fe4000bf05070 */
[----:B------:R-:W-:-:S02]  /*3f80*/  UIADD3 UR41, UPT, UPT, UR21, 0x40, URZ ;  /* 0x0000004015297890 */ /* 0x000fc4000fffe0ff */
[----:B------:R-:W-:Y:S02]  /*3f90*/  UIADD3 UR33, UPT, UPT, UR21, 0x48, URZ ;  /* 0x0000004815217890 */ /* 0x000fe4000fffe0ff */
[----:B------:R-:W-:Y:S02]  /*3fa0*/  UIADD3 UR25, UPT, UPT, UR21, 0x50, URZ ;  /* 0x0000005015197890 */ /* 0x000fe4000fffe0ff */
[----:B------:R-:W-:Y:S02]  /*3fb0*/  UIADD3 UR17, UPT, UPT, UR21, 0x58, URZ ;  /* 0x0000005815117890 */ /* 0x000fe4000fffe0ff */
[----:B------:R-:W-:Y:S01]  /*3fc0*/  USEL UR51, URZ, 0x1, UP5 ;  /* 0x00000001ff337887 */ /* 0x000fe2000a800000 */
[----:B------:R-:W-:Y:S01]  /*3fd0*/  UMOV UR6, UR7 ;  /* 0x0000000700067c82 */ /* 0x000fe20008000000 */
[----:B------:R-:W-:Y:S01]  /*3fe0*/  UMOV UR56, UR9 ;  /* 0x0000000900387c82 */ /* 0x000fe20008000000 */
[----:B------:R-:W-:Y:S02]  /*3ff0*/  UISETP.GE.AND UP2, UPT, UR45, 0x1, UPT ;  /* 0x000000012d00788c */ /* 0x000fe4000bf46270 */
[----:B------:R-:W-:-:S02]  /*4000*/  UISETP.NE.AND.EX UP5, UPT, UR49, URZ, UPT, UP0 ;  /* 0x000000ff3100728c */ /* 0x000fc4000bfa5300 */
[----:B------:R-:W-:Y:S01]  /*4010*/  UPLOP3.LUT UP3, UPT, UPT, UPT, UPT, 0x40, 0x4 ;  /* 0x000000000004789c */ /* 0x000fe20003f6e870 */
[----:B------:R-:W3:Y:S01]  /*4020*/  LDCU.64 UR22, c[0x0][0xb28] ;  /* 0x00016500ff1677ac */ /* 0x000ee20008000a00 */
[----:B--2---:R-:W-:Y:S02]  /*4030*/  UISETP.NE.AND UP2, UPT, UR15, 0x1, UPT ;  /* 0x000000010f00788c */ /* 0x004fe4000bf45270 */
[----:B------:R-:W-:Y:S02]  /*4040*/  UPRMT UR39, UR10, 0x654, UR41 ;  /* 0x000006540a277896 */ /* 0x000fe40008000029 */
[----:B------:R-:W-:Y:S02]  /*4050*/  UPRMT UR38, UR10, 0x654, UR33 ;  /* 0x000006540a267896 */ /* 0x000fe40008000021 */
[----:B------:R-:W-:Y:S02]  /*4060*/  UPRMT UR37, UR10, 0x654, UR25 ;  /* 0x000006540a257896 */ /* 0x000fe40008000019 */
[----:B------:R-:W-:-:S02]  /*4070*/  UPRMT UR29, UR10, 0x654, UR17 ;  /* 0x000006540a1d7896 */ /* 0x000fc40008000011 */
[----:B------:R-:W-:Y:S02]  /*4080*/  USHF.R.U32.HI UR57, URZ, UR53, UR6 ;  /* 0x00000035ff397299 */ /* 0x000fe40008011606 */
[----:B------:R-:W-:Y:S02]  /*4090*/  USHF.R.U32.HI UR56, URZ, UR58, UR56 ;  /* 0x0000003aff387299 */ /* 0x000fe40008011638 */
[----:B------:R-:W-:Y:S02]  /*40a0*/  UISETP.NE.AND UP0, UPT, UR54, 0x1, UPT ;  /* 0x000000013600788c */ /* 0x000fe4000bf05270 */
[----:B-1----:R-:W-:-:S11]  /*40b0*/  UISETP.NE.AND UP4, UPT, UR4, 0x1, UPT ;  /* 0x000000010400788c */ /* 0x002fd6000bf85270 */
.L_x_89:
[C---:B------:R-:W-:Y:S02]  /*40c0*/  LEA R8, R10.reuse, UR21, 0x3 ;  /* 0x000000150a087c11 */ /* 0x040fe4000f8e18ff */
[----:B------:R-:W-:Y:S02]  /*40d0*/  SHF.L.U32 R5, R9, 0x1f, RZ ;  /* 0x0000001f09057819 */ /* 0x000fe400000006ff */
[----:B------:R-:W-:Y:S02]  /*40e0*/  LEA R6, R10, UR21, 0x4 ;  /* 0x000000150a067c11 */ /* 0x000fe4000f8e20ff */
[----:B-1----:R-:W1:Y:S02]  /*40f0*/  SYNCS.PHASECHK.TRANS64.TRYWAIT P0, [R8+URZ+0x90], R5 ;  /* 0x00009005080075a7 */ /* 0x002e6400080011ff */
[----:B-1----:R-:W-:Y:S05]  /*4100*/  @!P0 BRA `(.L_x_75) ;  /* 0x0000006c00288947 */ /* 0x002fea0003800000 */
.L_x_201:
[----:B-1----:R-:W1:Y:S01]  /*4110*/  LDS.128 R4, [R6+0x120] ;  /* 0x0001200006047984 */ /* 0x002e620000000c00 */
[----:B------:R-:W-:Y:S01]  /*4120*/  UISETP.GE.AND UP0, UPT, UR45, 0x1, UPT ;  /* 0x000000012d00788c */ /* 0x000fe2000bf06270 */
[----:B------:R-:W-:Y:S01]  /*4130*/  @!PT LDS RZ, [RZ] ;  /* 0x00000000fffff984 */ /* 0x000fe20000000800 */
[----:B------:R-:W-:Y:S01]  /*4140*/  @!PT LDS RZ, [RZ] ;  /* 0x00000000fffff984 */ /* 0x000fe20000000800 */
[----:B------:R-:W-:Y:S01]  /*4150*/  @!PT LDS RZ, [RZ] ;  /* 0x00000000fffff984 */ /* 0x000fe20000000800 */
[----:B------:R-:W-:Y:S01]  /*4160*/  @!PT LDS RZ, [RZ] ;  /* 0x00000000fffff984 */ /* 0x000fe20000000800 */
[----:B------:R2:W-:Y:S06]  /*4170*/  MEMBAR.ALL.CTA ;  /* 0x0000000000007992 */ /* 0x0005ec0000008000 */
[----:B--2---:R-:W2:Y:S01]  /*4180*/  FENCE.VIEW.ASYNC.S ;  /* 0x00000000000073c6 */ /* 0x004ea20000000000 */
[----:B-1----:R-:W-:Y:S11]  /*4190*/  LOP3.LUT P0, RZ, R6, 0x1, RZ, 0xc0, !PT ;  /* 0x0000000106ff7812 */ /* 0x002ff6000780c0ff */
[----:B------:R-:W-:Y:S02]  /*41a0*/  @!UPT UIADD3 URZ, UPT, UPT, URZ, URZ, URZ ;  /* 0x000000fffffff290 */ /* 0x000fe4000fffe0ff */
[----:B--2---:R-:W-:Y:S01]  /*41b0*/  VOTEU.ANY UP2, P0 ;  /* 0x0000000000ff7886 */ /* 0x004fe20000040100 */
[----:B------:R-:W-:Y:S11]  /*41c0*/  PLOP3.LUT P0, PT, PT, PT, UP2, 0x80, 0x8 ;  /* 0x000000000008781c */ /* 0x000ff60003f0f028 */
[----:B------:R-:W-:Y:S02]  /*41d0*/  @!UPT UIADD3 URZ, UPT, UPT, URZ, URZ, URZ ;  /* 0x000000fffffff290 */ /* 0x000fe4000fffe0ff */
[----:B------:R-:W-:Y:S02]  /*41e0*/  @P0 SHF.R.U32.HI R0, RZ, 0x10, R5 ;  /* 0x00000010ff000819 */ /* 0x000fe40000011605 */
[----:B------:R-:W-:Y:S02]  /*41f0*/  @P0 MOV R2, R4 ;  /* 0x0000000400020202 */ /* 0x000fe40000000f00 */
[----:B------:R-:W-:Y:S01]  /*4200*/  @P0 R2UR UR4, R0 ;  /* 0x00000000000402ca */ /* 0x000fe200000e0000 */
[----:B------:R-:W-:Y:S01]  /*4210*/  VIADD R0, R8, 0xa0 ;  /* 0x000000a008007836 */ /* 0x000fe20000000000 */
[----:B------:R-:W-:Y:S02]  /*4220*/  @P0 LOP3.LUT R4, R5, 0xffff, RZ, 0xc0, !PT ;  /* 0x0000ffff05040812 */ /* 0x000fe400078ec0ff */
[----:B------:R-:W-:Y:S02]  /*4230*/  @P0 R2UR UR6, R2 ;  /* 0x00000000020602ca */ /* 0x000fe400000e0000 */
[----:B------:R-:W-:Y:S02]  /*4240*/  PRMT R0, RZ, 0x654, R0 ;  /* 0x00000654ff007816 */ /* 0x000fe40000000000 */
[----:B------:R-:W-:Y:S02]  /*4250*/  @P0 R2UR UR5, R4 ;  /* 0x00000000040502ca */ /* 0x000fe400000e0000 */
[----:B------:R1:W-:Y:S03]  /*4260*/  SYNCS.ARRIVE.TRANS64.RED.A1T0 RZ, [R0+URZ], RZ ;  /* 0x000000ff00ff79a7 */ /* 0x0003e600081004ff */
[----:B------:R-:W-:Y:S04]  /*4270*/  @UP2 UMOV UR46, UR4 ;  /* 0x00000004002e2c82 */ /* 0x000fe80008000000 */
[----:B------:R-:W-:Y:S04]  /*4280*/  @UP2 UMOV UR14, UR6 ;  /* 0x00000006000e2c82 */ /* 0x000fe80008000000 */
[----:B------:R-:W-:Y:S01]  /*4290*/  @UP2 UMOV UR13, UR5 ;  /* 0x00000005000d2c82 */ /* 0x000fe20008000000 */
[----:B------:R-:W-:Y:S05]  /*42a0*/  BRA.U !UP0, `(.L_x_76) ;  /* 0x0000000108c07547 */ /* 0x000fea000b800000 */
[----:B------:R-:W-:Y:S02]  /*42b0*/  UIMAD.WIDE.U32 UR18, UR13, UR55, URZ ;  /* 0x000000370d1272a5 */ /* 0x000fe4000f8e00ff */
[----:B------:R-:W-:Y:S02]  /*42c0*/  UP2UR UR16, UPR, URZ, 0x4 ;  /* 0x00000004ff107883 */ /* 0x000fe40008000000 */
[----:B------:R-:W-:Y:S02]  /*42d0*/  UISETP.NE.AND UP2, UPT, UR54, 0x1, UPT ;  /* 0x000000013600788c */ /* 0x000fe4000bf45270 */
[----:B------:R-:W-:Y:S02]  /*42e0*/  UIMAD.WIDE.U32 UR26, UR14, UR52, URZ ;  /* 0x000000340e1a72a5 */ /* 0x000fe4000f8e00ff */
[----:B------:R-:W-:Y:S02]  /*42f0*/  USEL UR4, UR47, UR56, !UP2 ;  /* 0x000000382f047287 */ /* 0x000fe4000d000000 */
[----:B------:R-:W-:Y:S02]  /*4300*/  UISETP.NE.AND UP0, UPT, UR15, 0x1, UPT ;  /* 0x000000010f00788c */ /* 0x000fe4000bf05270 */
[----:B------:R-:W-:Y:S02]  /*4310*/  UP2UR UR20, UPR, URZ, 0x2 ;  /* 0x00000002ff147883 */ /* 0x000fe40008000000 */
[----:B------:R-:W-:Y:S02]  /*4320*/  UISETP.NE.AND UP1, UPT, UR45, 0x1, UPT ;  /* 0x000000012d00788c */ /* 0x000fe4000bf25270 */
[----:B---3--:R-:W-:Y:S02]  /*4330*/  UIMAD.WIDE.U32 UR8, UR4, UR22, URZ ;  /* 0x00000016040872a5 */ /* 0x008fe4000f8e00ff */
[----:B------:R-:W-:Y:S01]  /*4340*/  USEL UR7, UR50, UR57, !UP0 ;  /* 0x0000003932077287 */ /* 0x000fe2000c000000 */
[----:B------:R-:W-:Y:S02]  /*4350*/  UMOV UR5, UR19 ;  /* 0x0000001300057c82 */ /* 0x000fe40008000000 */
[----:B------:R-:W-:Y:S02]  /*4360*/  USHF.R.U32.HI UR6, URZ, UR58, UR5 ;  /* 0x0000003aff067299 */ /* 0x000fe40008011605 */
[----:B------:R-:W-:Y:S02]  /*4370*/  UIMAD.WIDE.U32 UR10, UR7, UR22, URZ ;  /* 0x00000016070a72a5 */ /* 0x000fe4000f8e00ff */
[----:B------:R-:W-:Y:S02]  /*4380*/  USEL UR6, UR13, UR6, !UP2 ;  /* 0x000000060d067287 */ /* 0x000fe4000d000000 */
[----:B------:R-:W-:Y:S01]  /*4390*/  UISETP.NE.AND UP2, UPT, UR16, URZ, UPT ;  /* 0x000000ff1000728c */ /* 0x000fe2000bf45270 */
[----:B------:R-:W-:Y:S02]  /*43a0*/  UMOV UR5, UR27 ;  /* 0x0000001b00057c82 */ /* 0x000fe40008000000 */
[----:B------:R-:W-:Y:S03]  /*43b0*/  USHF.R.U32.HI UR12, URZ, UR53, UR5 ;  /* 0x00000035ff0c7299 */ /* 0x000fe60008011605 */
[----:B------:R-:W-:Y:S02]  /*43c0*/  UMOV UR5, UR9 ;  /* 0x0000000900057c82 */ /* 0x000fe40008000000 */
[----:B------:R-:W-:Y:S03]  /*43d0*/  @UP1 USHF.R.U32.HI UR4, URZ, UR23, UR5 ;  /* 0x00000017ff041299 */ /* 0x000fe60008011605 */
[----:B------:R-:W-:Y:S01]  /*43e0*/  UMOV UR5, UR11 ;  /* 0x0000000b00057c82 */ /* 0x000fe20008000000 */
[----:B------:R-:W-:Y:S02]  /*43f0*/  UIMAD UR4, UR45, UR4, URZ ;  /* 0x000000042d0472a4 */ /* 0x000fe4000f8e02ff */
[----:B------:R-:W-:Y:S02]  /*4400*/  @UP1 USHF.R.U32.HI UR7, URZ, UR23, UR5 ;  /* 0x00000017ff071299 */ /* 0x000fe40008011605 */
[----:B------:R-:W-:Y:S02]  /*4410*/  USEL UR5, UR14, UR12, !UP0 ;  /* 0x0000000c0e057287 */ /* 0x000fe4000c000000 */
[----:B------:R-:W-:Y:S02]  /*4420*/  UIMAD.WIDE.U32 UR10, UR6, UR22, URZ ;  /* 0x00000016060a72a5 */ /* 0x000fe4000f8e00ff */
[----:B------:R-:W-:Y:S02]  /*4430*/  UIMAD UR8, UR45, UR7, URZ ;  /* 0x000000072d0872a4 */ /* 0x000fe4000f8e02ff */
[----:B------:R-:W-:Y:S03]  /*4440*/  UISETP.GE.AND UP0, UPT, UR6, UR4, UPT ;  /* 0x000000040600728c */ /* 0x000fe6000bf06270 */
[----:B------:R-:W-:Y:S01]  /*4450*/  UMOV UR4, UR11 ;  /* 0x0000000b00047c82 */ /* 0x000fe20008000000 */
[----:B------:R-:W-:Y:S02]  /*4460*/  UISETP.GE.OR UP0, UPT, UR5, UR8, UP0 ;  /* 0x000000080500728c */ /* 0x000fe40008706670 */
[----:B------:R-:W-:Y:S02]  /*4470*/  USHF.R.U32.HI UR4, URZ, UR23, UR4 ;  /* 0x00000017ff047299 */ /* 0x000fe40008011604 */
[----:B------:R-:W-:Y:S02]  /*4480*/  UIMAD.WIDE.U32 UR8, UR5, UR22, URZ ;  /* 0x00000016050872a5 */ /* 0x000fe4000f8e00ff */
[----:B------:R-:W-:Y:S04]  /*4490*/  USEL UR10, UR6, UR4, !UP1 ;  /* 0x00000004060a7287 */ /* 0x000fe8000c800000 */
[----:B------:R-:W-:Y:S01]  /*44a0*/  UIADD3 UR11, UPT, UPT, -UR10, URZ, URZ ;  /* 0x000000ff0a0b7290 */ /* 0x000fe2000fffe1ff */
[----:B------:R-:W-:Y:S02]  /*44b0*/  @!UP0 UMOV UR4, UR9 ;  /* 0x0000000900048c82 */ /* 0x000fe40008000000 */
[----:B------:R-:W-:Y:S02]  /*44c0*/  @!UP0 USHF.R.U32.HI UR4, URZ, UR23, UR4 ;  /* 0x00000017ff048299 */ /* 0x000fe40008011604 */
[----:B------:R-:W-:Y:S02]  /*44d0*/  UIMAD UR8, UR45, UR11, UR6 ;  /* 0x0000000b2d0872a4 */ /* 0x000fe4000f8e0206 */
[----:B------:R-:W-:Y:S02]  /*44e0*/  @!UP0 USEL UR4, UR5, UR4, !UP1 ;  /* 0x0000000405048287 */ /* 0x000fe4000c800000 */
[----:B------:R-:W-:Y:S02]  /*44f0*/  UISETP.NE.AND UP1, UPT, UR20, URZ, UPT ;  /* 0x000000ff1400728c */ /* 0x000fe4000bf25270 */
[----:B------:R-:W-:Y:S02]  /*4500*/  @!UP0 UIMAD UR7, UR7, UR8, UR4 ;  /* 0x00000008070782a4 */ /* 0x000fe4000f8e0204 */
[----:B------:R-:W-:Y:S02]  /*4510*/  @!UP0 UIADD3 UR9, UPT, UPT, UR10, -UR4, URZ ;  /* 0x800000040a098290 */ /* 0x000fe4000fffe0ff */
[----:B------:R-:W-:Y:S02]  /*4520*/  UIADD3 UR8, UPT, UPT, -UR6, URZ, URZ ;  /* 0x000000ff06087290 */ /* 0x000fe4000fffe1ff */
[----:B------:R-:W-:Y:S02]  /*4530*/  UIADD3 UR4, UPT, UPT, -UR5, URZ, URZ ;  /* 0x000000ff05047290 */ /* 0x000fe4000fffe1ff */
[----:B------:R-:W-:Y:S03]  /*4540*/  @!UP0 UIMAD UR6, UR9, UR45, UR5 ;  /* 0x0000002d090682a4 */ /* 0x000fe6000f8e0205 */
[----:B------:R-:W-:Y:S01]  /*4550*/  @!UP0 UMOV UR5, UR7 ;  /* 0x0000000700058c82 */ /* 0x000fe20008000000 */
[----:B------:R-:W-:Y:S02]  /*4560*/  UIMAD UR7, UR15, UR4, UR14 ;  /* 0x000000040f0772a4 */ /* 0x000fe4000f8e020e */
[----:B------:R-:W-:Y:S02]  /*4570*/  UIMAD UR4, UR54, UR8, UR13 ;  /* 0x00000008360472a4 */ /* 0x000fe4000f8e020d */
[----:B------:R-:W-:Y:S02]  /*4580*/  UIMAD UR14, UR5, UR15, UR7 ;  /* 0x0000000f050e72a4 */ /* 0x000fe4000f8e0207 */
[----:B------:R-:W-:Y:S11]  /*4590*/  UIMAD UR13, UR6, UR54, UR4 ;  /* 0x00000036060d72a4 */ /* 0x000ff6000f8e0204 */
[----:B------:R-:W-:Y:S01]  /*45a0*/  @!UPT UIADD3 URZ, UPT, UPT, URZ, URZ, URZ ;  /* 0x000000fffffff290 */ /* 0x000fe2000fffe0ff */
.L_x_76:
[----:B------:R-:W2:Y:S01]  /*45b0*/  @!UP4 LDCU.128 UR8, c[0x0][0xb10] ;  /* 0x00016200ff08c7ac */ /* 0x000ea20008000c00 */
[----:B------:R-:W-:Y:S01]  /*45c0*/  IMAD.MOV.U32 R5, RZ, RZ, 0x1 ;  /* 0x00000001ff057424 */ /* 0x000fe200078e00ff */
[----:B------:R-:W-:Y:S04]  /*45d0*/  ISETP.NE.U32.AND P0, PT, RZ, UR48, PT ;  /* 0x00000030ff007c0c */ /* 0x000fe8000bf05070 */
[----:B------:R-:W-:Y:S01]  /*45e0*/  ISETP.NE.AND.EX P0, PT, RZ, UR49, PT, P0 ;  /* 0x00000031ff007c0c */ /* 0x000fe2000bf05300 */
[----:B------:R-:W4:Y:S01]  /*45f0*/  @!UP4 LDCU UR5, c[0x0][0xb0c] ;  /* 0x00016180ff05c7ac */ /* 0x000f220008000800 */
[----:B------:R-:W-:Y:S01]  /*4600*/  SHF.L.U32 R5, R5, 0x1f, RZ ;  /* 0x0000001f05057819 */ /* 0x000fe200000006ff */
[----:B------:R-:W-:Y:S02]  /*4610*/  USHF.L.U32 UR43, UR30, 0x6, URZ ;  /* 0x000000061e2b7899 */ /* 0x000fe400080006ff */
[----:B------:R-:W-:Y:S02]  /*4620*/  USHF.L.U32 UR42, UR31, 0x8, URZ ;  /* 0x000000081f2a7899 */ /* 0x000fe400080006ff */
[----:B--2---:R-:W-:Y:S07]  /*4630*/  UIMAD.WIDE.U32 UR6, UR14, UR8, URZ ;  /* 0x000000080e0672a5 */ /* 0x004fee000f8e00ff */
[----:B------:R-:W-:Y:S01]  /*4640*/  @!UP4 UMOV UR4, UR7 ;  /* 0x000000070004cc82 */ /* 0x000fe20008000000 */
[----:B----4-:R-:W-:Y:S02]  /*4650*/  @!UP4 UISETP.NE.AND UP0, UPT, UR5, 0x1, UPT ;  /* 0x000000010500c88c */ /* 0x010fe4000bf05270 */
[----:B------:R-:W-:Y:S02]  /*4660*/  @!UP4 USHF.R.U32.HI UR4, URZ, UR9, UR4 ;  /* 0x00000009ff04c299 */ /* 0x000fe40008011604 */
[----:B------:R-:W-:Y:S02]  /*4670*/  UIMAD.WIDE.U32 UR6, UR13, UR11, URZ ;  /* 0x0000000b0d0672a5 */ /* 0x000fe4000f8e00ff */
[----:B------:R-:W-:Y:S02]  /*4680*/  @!UP4 USEL UR8, UR14, UR4, !UP0 ;  /* 0x000000040e08c287 */ /* 0x000fe4000c000000 */
[----:B------:R-:W-:Y:S03]  /*4690*/  @!UP4 UISETP.NE.AND UP0, UPT, UR10, 0x1, UPT ;  /* 0x000000010a00c88c */ /* 0x000fe6000bf05270 */
[----:B------:R-:W-:Y:S02]  /*46a0*/  @!UP4 UMOV UR6, UR7 ;  /* 0x000000070006cc82 */ /* 0x000fe40008000000 */
[----:B------:R-:W2:Y:S02]  /*46b0*/  @!UP4 LDCU UR4, c[0x0][0xb20] ;  /* 0x00016400ff04c7ac */ /* 0x000ea40008000800 */
[----:B--2---:R-:W-:Y:S04]  /*46c0*/  @!UP4 USHF.R.U32.HI UR6, URZ, UR4, UR6 ;  /* 0x00000004ff06c299 */ /* 0x004fe80008011606 */
[----:B------:R-:W-:Y:S04]  /*46d0*/  @!UP4 USEL UR6, UR13, UR6, !UP0 ;  /* 0x000000060d06c287 */ /* 0x000fe8000c000000 */
[----:B------:R-:W-:Y:S02]  /*46e0*/  @!UP4 UIADD3 UR4, UPT, UPT, -UR8, UR6, URZ ;  /* 0x000000060804c290 */ /* 0x000fe4000fffe1ff */
[----:B------:R-:W-:Y:S02]  /*46f0*/  @!UP4 UIADD3 UR6, UPT, UPT, UR8, -UR6, URZ ;  /* 0x800000060806c290 */ /* 0x000fe4000fffe0ff */
[----:B------:R-:W-:Y:S02]  /*4700*/  @!UP4 UIMAD UR14, UR4, UR5, UR14 ;  /* 0x00000005040ec2a4 */ /* 0x000fe4000f8e020e */
[----:B------:R-:W-:Y:S01]  /*4710*/  @!UP4 UIMAD UR13, UR6, UR10, UR13 ;  /* 0x0000000a060dc2a4 */ /* 0x000fe2000f8e020d */
[----:B------:R-:W-:Y:S11]  /*4720*/  BRA.U UP3, `(.L_x_77) ;  /* 0x0000000103107547 */ /* 0x000ff6000b800000 */
[----:B-1----:R-:W-:Y:S04]  /*4730*/  MOV R0, UR51 ;  /* 0x0000003300007c02 */ /* 0x002fe80008000f00 */
[----:B------:R-:W-:Y:S04]  /*4740*/  SHF.L.U32 R7, R0, 0x1f, RZ ;  /* 0x0000001f00077819 */ /* 0x000fe800000006ff */
[----:B------:R-:W1:Y:S02]  /*4750*/  SYNCS.PHASECHK.TRANS64.TRYWAIT P1, [UR21+0x88], R7 ;  /* 0x00008807ff0075a7 */ /* 0x000e640008021115 */
[----:B-1----:R-:W-:Y:S05]  /*4760*/  @!P1 BRA `(.L_x_78) ;  /* 0x0000006400a49947 */ /* 0x002fea0003800000 */
.L_x_77:
[----:B------:R-:W-:Y:S05]  /*4770*/  BRA.U !UP5, `(.L_x_79) ;  /* 0x000000010d387547 */ /* 0x000fea000b800000 */
[----:B------:R-:W-:Y:S01]  /*4780*/  UPLOP3.LUT UP1, UPT, UPT, UPT, UP6, 0x80, 0x8 ;  /* 0x000000000008789c */ /* 0x000fe20003f2f060 */
[----:B-1----:R-:W-:Y:S01]  /*4790*/  HFMA2 R0, -RZ, RZ, 0, 5.9604644775390625e-08 ;  /* 0x00000001ff007431 */ /* 0x002fe200000001ff */
[----:B------:R-:W1:Y:S01]  /*47a0*/  LDCU.64 UR8, c[0x0][0x358] ;  /* 0x00006b00ff0877ac */ /* 0x000e620008000a00 */
[----:B------:R-:W-:Y:S03]  /*47b0*/  IMAD.MOV.U32 R64, RZ, RZ, 0x1 ;  /* 0x00000001ff407424 */ /* 0x000fe600078e00ff */
[----:B------:R-:W-:Y:S05]  /*47c0*/  PLOP3.LUT P1, PT, PT, PT, UP1, 0x80, 0x8 ;  /* 0x000000000008781c */ /* 0x000fea0003f2f018 */
[----:B------:R-:W2:Y:S01]  /*47d0*/  @UP1 LDCU.64 UR4, c[0x0][0x888] ;  /* 0x00011100ff0417ac */ /* 0x000ea20008000a00 */
[----:B------:R-:W-:Y:S07]  /*47e0*/  @UP1 UIMAD UR6, UR36, UR48, URZ ;  /* 0x00000030240612a4 */ /* 0x000fee000f8e02ff */
[----:B------:R-:W-:Y:S01]  /*47f0*/  @!P1 PRMT R64, R0, 0x7610, R64 ;  /* 0x0000761000409816 */ /* 0x000fe20000000040 */
[----:B--2---:R-:W-:Y:S06]  /*4800*/  @UP1 UIMAD.WIDE UR4, UR6, 0x4, UR4 ;  /* 0x00000004060418a5 */ /* 0x004fec000f8e0204 */
[----:B------:R-:W-:Y:S01]  /*4810*/  IMAD.U32 R6, RZ, RZ, UR4 ;  /* 0x00000004ff067e24 */ /* 0x000fe2000f8e00ff */
[----:B------:R-:W-:Y:S04]  /*4820*/  MOV R7, UR5 ;  /* 0x0000000500077c02 */ /* 0x000fe80008000f00 */
[----:B------:R-:W2:Y:S01]  /*4830*/  @!UP1 LDCU UR4, c[0x0][0x880] ;  /* 0x00011000ff0497ac */ /* 0x000ea20008000800 */
[----:B-1---5:R4:W5:Y:S02]  /*4840*/  @P1 LDG.E R26, desc[UR8][R6.64] ;  /* 0x00000008061a1981 */ /* 0x022964000c1e1900 */
[----:B--2-4-:R-:W-:Y:S07]  /*4850*/  @!P1 IMAD.U32 R26, RZ, RZ, UR4 ;  /* 0x00000004ff1a9e24 */ /* 0x014fee000f8e00ff */
.L_x_79:
[----:B-----5:R-:W-:Y:S01]  /*4860*/  @!P0 FSETP.EQ.AND P2, PT, R26, RZ, PT ;  /* 0x000000ff1a00820b */ /* 0x020fe20003f42000 */
[----:B------:R-:W-:Y:S01]  /*4870*/  @!UPT UIADD3 URZ, UPT, UPT, URZ, URZ, URZ ;  /* 0x000000fffffff290 */ /* 0x000fe2000fffe0ff */
[----:B------:R-:W-:Y:S11]  /*4880*/  @!P0 BRA `(.L_x_80) ;  /* 0x0000000000148947 */ /* 0x000ff60003800000 */
[----:B------:R-:W-:Y:S02]  /*4890*/  LOP3.LUT P0, RZ, R64, 0xff, RZ, 0xc0, !PT ;  /* 0x000000ff40ff7812 */ /* 0x000fe4000780c0ff */
[----:B------:R-:W-:Y:S04]  /*48a0*/  PLOP3.LUT P2, PT, PT, PT, UP1, 0x80, 0x8 ;  /* 0x000000000008781c */ /* 0x000fe80003f4f018 */
[----:B------:R-:W-:Y:S07]  /*48b0*/  PLOP3.LUT P2, PT, P2, PT, PT, 0x8, 0x80 ;  /* 0x000000000080781c */ /* 0x000fee000174e170 */
[----:B------:R-:W-:Y:S11]  /*48c0*/  @P0 FSETP.EQ.AND P2, PT, R26, RZ, PT ;  /* 0x000000ff1a00020b */ /* 0x000ff60003f42000 */
[----:B------:R-:W-:Y:S02]  /*48d0*/  @!UPT UIADD3 URZ, UPT, UPT, URZ, URZ, URZ ;  /* 0x000000fffffff290 */ /* 0x000fe4000fffe0ff */
.L_x_80:
[----:B------:R-:W2:Y:S01]  /*48e0*/  SYNCS.PHASECHK.TRANS64.TRYWAIT P0, [UR21+0x60], R5 ;  /* 0x00006005ff0075a7 */ /* 0x000ea20008001115 */
[----:B------:R-:W-:Y:S04]  /*48f0*/  ELECT P1, URZ, PT ;  /* 0x0000000000ff782f */ /* 0x000fe80003820000 */
[----:B------:R-:W-:Y:S01]  /*4900*/  PLOP3.LUT P1, PT, P2, P1, PT, 0xf2, 0x2f ;  /* 0x00000000002f781c */ /* 0x000fe20001723e72 */
[----:B------:R-:W-:Y:S01]  /*4910*/  @!UPT UIADD3 URZ, UPT, UPT, URZ, URZ, URZ ;  /* 0x000000fffffff290 */ /* 0x000fe2000fffe0ff */
[----:B--2---:R-:W-:Y:S11]  /*4920*/  @!P0 BRA `(.L_x_81) ;  /* 0x00000064004c8947 */ /* 0x004ff60003800000 */
.L_x_204:
[----:B------:R-:W-:Y:S01]  /*4930*/  @!P1 IADD3 R2, P0, PT, R12, 0x580, RZ ;  /* 0x000005800c029810 */ /* 0x000fe20007f1e0ff */
[----:B------:R-:W-:Y:S01]  /*4940*/  VOTEU.ALL UP0, P1 ;  /* 0x0000000000ff7886 */ /* 0x000fe20000800000 */
[----:B------:R-:W-:Y:S01]  /*4950*/  UMOV UR6, 0x0 ;  /* 0x0000000000067882 */ /* 0x000fe20000000000 */
[----:B------:R-:W-:Y:S01]  /*4960*/  UMOV UR7, 0x10000000 ;  /* 0x1000000000077882 */ /* 0x000fe20000000000 */
[----:B------:R-:W-:Y:S01]  /*4970*/  @!P1 R2UR UR5, R2 ;  /* 0x00000000020592ca */ /* 0x000fe200000e0000 */
[----:B-1----:R-:W-:Y:S01]  /*4980*/  @!P1 IMAD.X R0, RZ, RZ, R13, P0 ;  /* 0x000000ffff009224 */ /* 0x002fe200000e060d */
[----:B------:R-:W-:Y:S01]  /*4990*/  @!UP0 UIADD3 UR40, UPT, UPT, UR21, 0x400, URZ ;  /* 0x0000040015288890 */ /* 0x000fe2000fffe0ff */
[----:B------:R-:W-:Y:S01]  /*49a0*/  VOTEU.ALL UP0, P1 ;  /* 0x0000000000ff7886 */ /* 0x000fe20000800000 */
[----:B------:R-:W-:Y:S02]  /*49b0*/  UMOV UR44, UR36 ;  /* 0x00000024002c7c82 */ /* 0x000fe40008000000 */
[----:B------:R-:W-:Y:S01]  /*49c0*/  @!P1 R2UR UR4, R0 ;  /* 0x00000000000492ca */ /* 0x000fe200000e0000 */
[----:B------:R-:W-:Y:S06]  /*49d0*/  @!P1 IMAD.MOV.U32 R0, RZ, RZ, 0x2000 ;  /* 0x00002000ff009424 */ /* 0x000fec00078e00ff */
[----:B------:R-:W-:Y:S06]  /*49e0*/  IMAD.U32 R6, RZ, RZ, UR5 ;  /* 0x00000005ff067e24 */ /* 0x000fec000f8e00ff */
[----:B------:R-:W-:Y:S01]  /*49f0*/  IMAD.U32 R7, RZ, RZ, UR4 ;  /* 0x00000004ff077e24 */ /* 0x000fe2000f8e00ff */
[----:B------:R-:W-:Y:S04]  /*4a00*/  @!P1 R2UR UR4, R6 ;  /* 0x00000000060492ca */ /* 0x000fe800000e0000 */
[----:B------:R-:W-:Y:S11]  /*4a10*/  @!P1 R2UR UR5, R7 ;  /* 0x00000000070592ca */ /* 0x000ff600000e0000 */
[----:B------:R-:W-:Y:S02]  /*4a20*/  @!UPT UIADD3 URZ, UPT, UPT, URZ, URZ, URZ ;  /* 0x000000fffffff290 */ /* 0x000fe4000fffe0ff */
[----:B------:R1:W-:Y:S01]  /*4a30*/  @!UP0 UTMALDG.3D [UR40], [UR4], desc[UR6] ;  /* 0x00000628040085b4 */ /* 0x0003e20008011000 */
[----:B------:R1:W-:Y:S01]  /*4a40*/  @!P1 SYNCS.ARRIVE.TRANS64.RED.A0TR RZ, [UR21+0x40], R0 ;  /* 0x00004000ffff99a7 */ /* 0x0003e20008300415 */
[----:B------:R-:W-:Y:S01]  /*4a50*/  SYNCS.ARRIVE.TRANS64.RED.A1T0 RZ, [UR39], RZ ;  /* 0x000000ffffff79a7 */ /* 0x000fe20008100427 */
[----:B------:R-:W2:Y:S02]  /*4a60*/  SYNCS.PHASECHK.TRANS64.TRYWAIT P0, [UR21+0x68], R5 ;  /* 0x00006805ff0075a7 */ /* 0x000ea40008001115 */
[----:B-12---:R-:W-:Y:S05]  /*4a70*/  @!P0 BRA `(.L_x_82) ;  /* 0x0000006400108947 */ /* 0x006fea0003800000 */
.L_x_206:
[----:B------:R-:W-:Y:S01]  /*4a80*/  @!P1 IADD3 R2, P0, PT, R12, 0x580, RZ ;  /* 0x000005800c029810 */ /* 0x000fe20007f1e0ff */
[----:B------:R-:W-:Y:S01]  /*4a90*/  VOTEU.ALL UP0, P1 ;  /* 0x0000000000ff7886 */ /* 0x000fe20000800000 */
[----:B------:R-:W-:Y:S01]  /*4aa0*/  UMOV UR6, 0x0 ;  /* 0x0000000000067882 */ /* 0x000fe20000000000 */
[----:B------:R-:W-:Y:S01]  /*4ab0*/  UMOV UR7, 0x10000000 ;  /* 0x1000000000077882 */ /* 0x000fe20000000000 */
[----:B------:R-:W-:Y:S01]  /*4ac0*/  @!P1 R2UR UR5, R2 ;  /* 0x00000000020592ca */ /* 0x000fe200000e0000 */
[----:B-1----:R-:W-:Y:S01]  /*4ad0*/  @!P1 IMAD.X R0, RZ, RZ, R13, P0 ;  /* 0x000000ffff009224 */ /* 0x002fe200000e060d */
[----:B------:R-:W-:Y:S02]  /*4ae0*/  @!UP0 UIADD3 UR34, UPT, UPT, UR42, 0x20, URZ ;  /* 0x000000202a228890 */ /* 0x000fe4000fffe0ff */
[----:B------:R-:W-:Y:S02]  /*4af0*/  @!UP0 UIADD3 UR32, UPT, UPT, UR21, 0x2400, URZ ;  /* 0x0000240015208890 */ /* 0x000fe4000fffe0ff */
[----:B------:R-:W-:Y:S01]  /*4b00*/  @!P1 R2UR UR4, R0 ;  /* 0x00000000000492ca */ /* 0x000fe200000e0000 */
[----:B------:R-:W-:Y:S01]  /*4b10*/  VOTEU.ALL UP0, P1 ;  /* 0x0000000000ff7886 */ /* 0x000fe20000800000 */
[----:B------:R-:W-:Y:S01]  /*4b20*/  @!P1 IMAD.MOV.U32 R0, RZ, RZ, 0x2000 ;  /* 0x00002000ff009424 */ /* 0x000fe200078e00ff */
[----:B------:R-:W-:Y:S04]  /*4b30*/  UMOV UR35, UR43 ;  /* 0x0000002b00237c82 */ /* 0x000fe80008000000 */
        /* <DEDUP_REMOVED lines=10> */
.L_x_208:
        /* <DEDUP_REMOVED lines=11> */
[----:B------:R-:W-:Y:S01]  /*4c90*/  UMOV UR27, UR43 ;  /* 0x0000002b001b7c82 */ /* 0x000fe20008000000 */
[----:B------:R-:W-:Y:S03]  /*4ca0*/  UMOV UR28, UR36 ;  /* 0x00000024001c7c82 */ /* 0x000fe60008000000 */
        /* <DEDUP_REMOVED lines=10> */
.L_x_210:
[----:B------:R-:W-:Y:S01]  /*4d50*/  @!P1 IADD3 R2, P0, PT, R12, 0x580, RZ ;  /* 0x000005800c029810 */ /* 0x000fe20007f1e0ff */
[----:B------:R-:W-:Y:S01]  /*4d60*/  VOTEU.ALL UP0, P1 ;  /* 0x0000000000ff7886 */ /* 0x000fe20000800000 */
[----:B------:R-:W-:Y:S01]  /*4d70*/  UMOV UR6, 0x0 ;  /* 0x0000000000067882 */ /* 0x000fe20000000000 */
[----:B------:R-:W-:Y:S01]  /*4d80*/  UMOV UR7, 0x10000000 ;  /* 0x1000000000077882 */ /* 0x000fe20000000000 */
[----:B------:R-:W-:Y:S01]  /*4d90*/  @!P1 R2UR UR5, R2 ;  /* 0x00000000020592ca */ /* 0x000fe200000e0000 */
[----:B-1----:R-:W-:Y:S01]  /*4da0*/  @!P1 IMAD.X R0, RZ, RZ, R13, P0 ;  /* 0x000000ffff009224 */ /* 0x002fe200000e060d */
[----:B------:R-:W-:Y:S01]  /*4db0*/  @!UP0 UIADD3 UR18, UPT, UPT, UR42, 0x60, URZ ;  /* 0x000000602a128890 */ /* 0x000fe2000fffe0ff */
[----:B------:R-:W-:Y:S01]  /*4dc0*/  SHF.L.U32 R4, RZ, 0x1f, RZ ;  /* 0x0000001fff047819 */ /* 0x000fe200000006ff */
        /* <DEDUP_REMOVED lines=16> */
.L_x_212:
[----:B------:R-:W-:Y:S01]  /*4ed0*/  @!P1 IADD3 R2, P0, PT, R12, 0x580, RZ ;  /* 0x000005800c029810 */ /* 0x000fe20007f1e0ff */
[----:B------:R-:W-:Y:S01]  /*4ee0*/  VOTEU.ALL UP0, P1 ;  /* 0x0000000000ff7886 */ /* 0x000fe20000800000 */
[----:B------:R-:W-:Y:S01]  /*4ef0*/  UMOV UR6, 0x0 ;  /* 0x0000000000067882 */ /* 0x000fe20000000000 */
[----:B------:R-:W-:Y:S01]  /*4f00*/  UMOV UR7, 0x10000000 ;  /* 0x1000000000077882 */ /* 0x000fe20000000000 */
[----:B------:R-:W-:Y:S01]  /*4f10*/  @!P1 R2UR UR5, R2 ;  /* 0x00000000020592ca */ /* 0x000fe200000e0000 */
[----:B------:R-:W-:Y:S01]  /*4f20*/  @!P1 IMAD.X R0, RZ, RZ, R13, P0 ;  /* 0x000000ffff009224 */ /* 0x000fe200000e060d */
[----:B------:R-:W-:Y:S02]  /*4f30*/  @!UP0 UIADD3 UR10, UPT, UPT, UR42, 0x80, URZ ;  /* 0x000000802a0a8890 */ /* 0x000fe4000fffe0ff */
[----:B------:R-:W-:Y:S02]  /*4f40*/  @!UP0 UIADD3 UR8, UPT, UPT, UR21, 0x400, URZ ;  /* 0x0000040015088890 */ /* 0x000fe4000fffe0ff */
[----:B------:R-:W-:Y:S01]  /*4f50*/  @!P1 R2UR UR4, R0 ;  /* 0x00000000000492ca */ /* 0x000fe200000e0000 */
[----:B------:R-:W-:Y:S01]  /*4f60*/  VOTEU.ALL UP0, P1 ;  /* 0x0000000000ff7886 */ /* 0x000fe20000800000 */
[----:B------:R-:W-:Y:S01]  /*4f70*/  @!P1 IMAD.MOV.U32 R0, RZ, RZ, 0x2000 ;  /* 0x00002000ff009424 */ /* 0x000fe200078e00ff */
[----:B------:R-:W-:Y:S01]  /*4f80*/  UMOV UR9, UR41 ;  /* 0x0000002900097c82 */ /* 0x000fe20008000000 */
[----:B------:R-:W-:Y:S01]  /*4f90*/  UMOV UR11, UR43 ;  /* 0x0000002b000b7c82 */ /* 0x000fe20008000000 */
[----:B------:R-:W-:Y:S02]  /*4fa0*/  UMOV UR12, UR36 ;  /* 0x00000024000c7c82 */ /* 0x000fe40008000000 */
[----:B------:R-:W-:Y:S06]  /*4fb0*/  IMAD.U32 R6, RZ, RZ, UR5 ;  /* 0x00000005ff067e24 */ /* 0x000fec000f8e00ff */
[----:B-1----:R-:W-:Y:S01]  /*4fc0*/  IMAD.U32 R7, RZ, RZ, UR4 ;  /* 0x00000004ff077e24 */ /* 0x002fe2000f8e00ff */
        /* <DEDUP_REMOVED lines=8> */
.L_x_214:
        /* <DEDUP_REMOVED lines=24> */
.L_x_216:
[----:B------:R-:W-:Y:S01]  /*51d0*/  @!P1 IADD3 R2, P0, PT, R12, 0x580, RZ ;  /* 0x000005800c029810 */ /* 0x000fe20007f1e0ff */
[----:B------:R-:W-:Y:S01]  /*51e0*/  VOTEU.ALL UP0, P1 ;  /* 0x0000000000ff7886 */ /* 0x000fe20000800000 */
[----:B------:R-:W-:Y:S01]  /*51f0*/  UMOV UR6, 0x0 ;  /* 0x0000000000067882 */ /* 0x000fe20000000000 */
[----:B------:R-:W-:Y:S01]  /*5200*/  UMOV UR7, 0x10000000 ;  /* 0x1000000000077882 */ /* 0x000fe20000000000 */
[----:B------:R-:W-:Y:S01]  /*5210*/  @!P1 R2UR UR5, R2 ;  /* 0x00000000020592ca */ /* 0x000fe200000e0000 */
[----:B------:R-:W-:Y:S01]  /*5220*/  @!P1 IMAD.X R0, RZ, RZ, R13, P0 ;  /* 0x000000ffff009224 */ /* 0x000fe200000e060d */
[----:B------:R-:W-:Y:S01]  /*5230*/  @!UP0 UIADD3 UR10, UPT, UPT, UR42, 0xc0, URZ ;  /* 0x000000c02a0a8890 */ /* 0x000fe2000fffe0ff */
[----:B------:R-:W-:Y:S01]  /*5240*/  VIADD R10, R10, 0x1 ;  /* 0x000000010a0a7836 */ /* 0x000fe20000000000 */
        /* <DEDUP_REMOVED lines=17> */
.L_x_218:
[----:B------:R-:W-:Y:S01]  /*5360*/  @!P1 IADD3 R2, P0, PT, R12, 0x580, RZ ;  /* 0x000005800c029810 */ /* 0x000fe20007f1e0ff */
[----:B------:R-:W-:Y:S01]  /*5370*/  VOTEU.ALL UP0, P1 ;  /* 0x0000000000ff7886 */ /* 0x000fe20000800000 */
[----:B------:R-:W-:Y:S01]  /*5380*/  UMOV UR6, 0x0 ;  /* 0x0000000000067882 */ /* 0x000fe20000000000 */
[----:B------:R-:W-:Y:S01]  /*5390*/  UMOV UR7, 0x10000000 ;  /* 0x1000000000077882 */ /* 0x000fe20000000000 */
[----:B------:R-:W-:Y:S01]  /*53a0*/  @!P1 R2UR UR5, R2 ;  /* 0x00000000020592ca */ /* 0x000fe200000e0000 */
[----:B------:R-:W-:Y:S01]  /*53b0*/  @!P1 IMAD.X R0, RZ, RZ, R13, P0 ;  /* 0x000000ffff009224 */ /* 0x000fe200000e060d */
[----:B------:R-:W-:Y:S01]  /*53c0*/  @!UP0 UIADD3 UR10, UPT, UPT, UR42, 0xe0, URZ ;  /* 0x000000e02a0a8890 */ /* 0x000fe2000fffe0ff */
[----:B------:R-:W-:Y:S01]  /*53d0*/  R2UR UR18, R66 ;  /* 0x00000000421272ca */ /* 0x000fe200000e0000 */
[----:B------:R-:W-:Y:S01]  /*53e0*/  @!UP0 UIADD3 UR8, UPT, UPT, UR21, 0x6400, URZ ;  /* 0x0000640015088890 */ /* 0x000fe2000fffe0ff */
[----:B------:R-:W-:Y:S01]  /*53f0*/  R2UR UR16, R67 ;  /* 0x00000000431072ca */ /* 0x000fe200000e0000 */
[----:B------:R-:W-:Y:S01]  /*5400*/  VOTEU.ALL UP0, P1 ;  /* 0x0000000000ff7886 */ /* 0x000fe20000800000 */
[----:B------:R-:W-:Y:S01]  /*5410*/  @!P1 R2UR UR4, R0 ;  /* 0x00000000000492ca */ /* 0x000fe200000e0000 */
[----:B------:R-:W-:Y:S01]  /*5420*/  UMOV UR9, UR17 ;  /* 0x0000001100097c82 */ /* 0x000fe20008000000 */
[----:B------:R-:W-:Y:S01]  /*5430*/  UMOV UR11, UR43 ;  /* 0x0000002b000b7c82 */ /* 0x000fe20008000000 */
[----:B------:R-:W-:Y:S01]  /*5440*/  UMOV UR12, UR36 ;  /* 0x00000024000c7c82 */ /* 0x000fe20008000000 */
[C---:B------:R-:W-:Y:S01]  /*5450*/  ISETP.NE.AND P0, PT, R10.reuse, 0x2, PT ;  /* 0x000000020a00780c */ /* 0x040fe20003f05270 */
[----:B------:R-:W-:Y:S01]  /*5460*/  UMOV UR36, UR46 ;  /* 0x0000002e00247c82 */ /* 0x000fe20008000000 */
[----:B------:R-:W-:Y:S01]  /*5470*/  IMAD.U32 R6, RZ, RZ, UR5 ;  /* 0x00000005ff067e24 */ /* 0x000fe2000f8e00ff */
[----:B------:R-:W-:Y:S01]  /*5480*/  UPLOP3.LUT UP3, UPT, UPT, UPT, UPT, 0x80, 0x8 ;  /* 0x000000000008789c */ /* 0x000fe20003f6f070 */
[----:B------:R-:W-:Y:S01]  /*5490*/  SEL R0, RZ, 0x1, P0 ;  /* 0x00000001ff007807 */ /* 0x000fe20000000000 */
[----:B------:R-:W-:Y:S01]  /*54a0*/  UIADD3 UR31, UPT, UPT, UR13, UR18, URZ ;  /* 0x000000120d1f7290 */ /* 0x000fe2000fffe0ff */
[----:B------:R-:W-:Y:S01]  /*54b0*/  SEL R10, R10, RZ, P0 ;  /* 0x000000ff0a0a7207 */ /* 0x000fe20000000000 */
[----:B------:R-:W-:Y:S01]  /*54c0*/  UIADD3 UR30, UPT, UPT, UR14, UR16, URZ ;  /* 0x000000100e1e7290 */ /* 0x000fe2000fffe0ff */
[----:B------:R-:W-:Y:S01]  /*54d0*/  LOP3.LUT R9, R9, R0, RZ, 0x3c, !PT ;  /* 0x0000000009097212 */ /* 0x000fe200078e3cff */
[----:B-1----:R-:W-:Y:S01]  /*54e0*/  IMAD.U32 R7, RZ, RZ, UR4 ;  /* 0x00000004ff077e24 */ /* 0x002fe2000f8e00ff */
[----:B------:R-:W-:Y:S04]  /*54f0*/  @!P1 R2UR UR4, R6 ;  /* 0x00000000060492ca */ /* 0x000fe800000e0000 */
[----:B------:R-:W-:Y:S11]  /*5500*/  @!P1 R2UR UR5, R7 ;  /* 0x00000000070592ca */ /* 0x000ff600000e0000 */
[----:B------:R-:W-:Y:S02]  /*5510*/  @!UPT UIADD3 URZ, UPT, UPT, URZ, URZ, URZ ;  /* 0x000000fffffff290 */ /* 0x000fe4000fffe0ff */
[----:B------:R1:W-:Y:S01]  /*5520*/  @!UP0 UTMALDG.3D [UR8], [UR4], desc[UR6] ;  /* 0x00000608040085b4 */ /* 0x0003e20008011000 */
[----:B------:R1:W-:Y:S01]  /*5530*/  @!P1 SYNCS.ARRIVE.TRANS64.RED.A0TR RZ, [UR21+0x58], R3 ;  /* 0x00005803ffff99a7 */ /* 0x0003e20008300415 */
[----:B------:R-:W-:Y:S01]  /*5540*/  SYNCS.ARRIVE.TRANS64.RED.A1T0 RZ, [UR29], RZ ;  /* 0x000000ffffff79a7 */ /* 0x000fe2000810041d */
[----:B------:R-:W-:Y:S05]  /*5550*/  BRA.U UP2, `(.L_x_89) ;  /* 0xffffffe902d87547 */ /* 0x000fea000b83ffff */
[----:B------:R-:W2:Y:S02]  /*5560*/  SYNCS.PHASECHK.TRANS64.TRYWAIT P0, [UR21+0x60], R5 ;  /* 0x00006005ff0075a7 */ /* 0x000ea40008001115 */
[----:B--2---:R-:W-:Y:S05]  /*5570*/  @!P0 BRA `(.L_x_90) ;  /* 0x0000005800f88947 */ /* 0x004fea0003800000 */
.L_x_220:
[----:B------:R-:W4:Y:S02]  /*5580*/  SYNCS.PHASECHK.TRANS64.TRYWAIT P0, [UR21+0x68], R5 ;  /* 0x00006805ff0075a7 */ /* 0x000f240008001115 */
[----:B----4-:R-:W-:Y:S05]  /*5590*/  @!P0 BRA `(.L_x_91) ;  /* 0x0000005c00088947 */ /* 0x010fea0003800000 */
.L_x_222:
[----:B------:R-:W4:Y:S01]  /*55a0*/  SYNCS.PHASECHK.TRANS64.TRYWAIT P0, [UR21+0x70], R5 ;  /* 0x00007005ff0075a7 */ /* 0x000f220008001115 */
[----:B--2---:R-:W-:Y:S01]  /*55b0*/  HFMA2 R0, -RZ, RZ, 0, 5.9604644775390625e-08 ;  /* 0x00000001ff007431 */ /* 0x004fe200000001ff */
[----:B----4-:R-:W-:Y:S06]  /*55c0*/  @!P0 BRA `(.L_x_92) ;  /* 0x0000005c00148947 */ /* 0x010fec0003800000 */
.L_x_224:
[----:B--2---:R-:W-:Y:S02]  /*55d0*/  MOV R2, UR21 ;  /* 0x0000001500027c02 */ /* 0x004fe40008000f00 */
[----:B-1----:R-:W-:-:S07]  /*55e0*/  SHF.L.U32 R3, R0, 0x1f, RZ ;  /* 0x0000001f00037819 */ /* 0x002fce00000006ff */
.L_x_93:
[----:B-1----:R1:W2:Y:S02]  /*55f0*/  SYNCS.PHASECHK.TRANS64.TRYWAIT P0, [R2+URZ+0x78], R3 ;  /* 0x00007803020075a7 */ /* 0x0022a400080011ff */
[----:B--2---:R-:W-:Y:S05]  /*5600*/  @!P0 NANOSLEEP.SYNCS 0x989680 ;  /* 0x009896800000895d */ /* 0x004fea0003900000 */
[----:B------:R-:W2:Y:S02]  /*5610*/  @!P0 SYNCS.PHASECHK.TRANS64 P0, [R2+URZ+0x78], R3 ;  /* 0x00007803020085a7 */ /* 0x000ea400080010ff */
[----:B--23--:R-:W-:Y:S05]  /*5620*/  @P0 EXIT ;  /* 0x000000000000094d */ /* 0x00cfea0003800000 */
[----:B------:R-:W-:Y:S05]  /*5630*/  BRA `(.L_x_93) ;  /* 0xfffffffc00ec7947 */ /* 0x000fea000383ffff */
.L_x_74:
[----:B------:R-:W-:-:S06]  /*5640*/  UISETP.GE.AND UP0, UPT, UR18, 0x4, UPT ;  /* 0x000000041200788c */ /* 0x000fcc000bf06270 */
[----:B------:R-:W-:-:S13]  /*5650*/  PLOP3.LUT P0, PT, PT, PT, UP0, 0x80, 0x8 ;  /* 0x000000000008781c */ /* 0x000fda0003f0f008 */
[----:B-1----:R-:W-:Y:S05]  /*5660*/  @!P0 EXIT ;  /* 0x000000000000894d */ /* 0x002fea0003800000 */
[----:B------:R-:W1:Y:S08]  /*5670*/  S2UR UR4, SR_CgaCtaId ;  /* 0x00000000000479c3 */ /* 0x000e700000008800 */
[----:B------:R-:W-:Y:S01]  /*5680*/  BAR.SYNC.DEFER_BLOCKING 0x6, 0xa0 ;  /* 0x0182800000007b1d */ /* 0x000fe20000010000 */
[C---:B------:R-:W-:Y:S01]  /*5690*/  IMAD.SHL.U32 R4, R76.reuse, 0x20, RZ ;  /* 0x000000204c047824 */ /* 0x040fe200078e00ff */
[C---:B------:R-:W-:Y:S01]  /*56a0*/  R2P PR, R76.reuse, 0x6 ;  /* 0x000000064c007804 */ /* 0x040fe20000000000 */
[C---:B------:R-:W-:Y:S01]  /*56b0*/  IMAD.SHL.U32 R2, R76.reuse, 0x4, RZ ;  /* 0x000000044c027824 */ /* 0x040fe200078e00ff */
[----:B------:R-:W-:Y:S01]  /*56c0*/  CS2R R72, SRZ ;  /* 0x0000000000487805 */ /* 0x000fe2000001ff00 */
[----:B------:R-:W-:Y:S01]  /*56d0*/  IMAD.U32 R23, R76, 0x10000, RZ ;  /* 0x000100004c177824 */ /* 0x000fe200078e00ff */
[----:B------:R-:W-:-:S02]  /*56e0*/  UMOV UR43, 0x400 ;  /* 0x00000400002b7882 */ /* 0x000fc40000000000 */
[----:B------:R-:W2:Y:S01]  /*56f0*/  LDC.64 R62, c[0x0][0x8b0] ;  /* 0x00022c00ff3e7b82 */ /* 0x000ea20000000a00 */
[----:B------:R-:W-:Y:S01]  /*5700*/  LOP3.LUT R3, R4, 0xe0, RZ, 0xc0, !PT ;  /* 0x000000e004037812 */ /* 0x000fe200078ec0ff */
[----:B------:R-:W-:Y:S01]  /*5710*/  IMAD.SHL.U32 R27, R76, 0x10, RZ ;  /* 0x000000104c1b7824 */ /* 0x000fe200078e00ff */
[----:B------:R-:W-:Y:S01]  /*5720*/  LOP3.LUT R4, R4, 0x100, RZ, 0xc0, !PT ;  /* 0x0000010004047812 */ /* 0x000fe200078ec0ff */
[----:B------:R-:W-:Y:S01]  /*5730*/  IMAD.MOV.U32 R75, RZ, RZ, 0x10 ;  /* 0x00000010ff4b7424 */ /* 0x000fe200078e00ff */
[----:B------:R-:W-:Y:S01]  /*5740*/  LOP3.LUT R2, R3, 0x1c, R2, 0xf8, !PT ;  /* 0x0000001c03027812 */ /* 0x000fe200078ef802 */
[----:B------:R-:W-:Y:S01]  /*5750*/  IMAD.MOV.U32 R74, RZ, RZ, 0x20 ;  /* 0x00000020ff4a7424 */ /* 0x000fe200078e00ff */
[----:B------:R-:W-:Y:S01]  /*5760*/  SHF.R.U32.HI R3, RZ, 0x2, R76 ;  /* 0x00000002ff037819 */ /* 0x000fe2000001164c */
[----:B------:R-:W3:Y:S01]  /*5770*/  LDC.64 R60, c[0x0][0x8a8] ;  /* 0x00022a00ff3c7b82 */ /* 0x000ee20000000a00 */
[----:B------:R-:W-:Y:S01]  /*5780*/  LOP3.LUT R23, R23, 0x600000, RZ, 0xc0, !PT ;  /* 0x0060000017177812 */ /* 0x000fe200078ec0ff */
[----:B------:R-:W-:Y:S01]  /*5790*/  IMAD.MOV.U32 R22, RZ, RZ, RZ ;  /* 0x000000ffff167224 */ /* 0x000fe200078e00ff */
[----:B------:R-:W-:Y:S01]  /*57a0*/  LOP3.LUT R27, R4, 0x600, R27, 0xf8, !PT ;  /* 0x00000600041b7812 */ /* 0x000fe200078ef81b */
[----:B------:R-:W-:Y:S01]  /*57b0*/  IMAD.MOV.U32 R71, RZ, RZ, RZ ;  /* 0x000000ffff477224 */ /* 0x000fe200078e00ff */
[----:B------:R-:W-:Y:S01]  /*57c0*/  LOP3.LUT R2, R2, 0x4, R3, 0x78, !PT ;  /* 0x0000000402027812 */ /* 0x000fe200078e7803 */
[----:B------:R-:W4:Y:S01]  /*57d0*/  LDCU UR62, c[0x0][0x370] ;  /* 0x00006e00ff3e77ac */ /* 0x000f220008000800 */
[----:B------:R-:W-:-:S02]  /*57e0*/  LOP3.LUT R76, R76, 0x60, RZ, 0xc0, !PT ;  /* 0x000000604c4c7812 */ /* 0x000fc400078ec0ff */
[----:B------:R-:W-:Y:S01]  /*57f0*/  LOP3.LUT R27, R27, R2, RZ, 0xfc, !PT ;  /* 0x000000021b1b7212 */ /* 0x000fe200078efcff */
[----:B-1----:R-:W-:Y:S01]  /*5800*/  ULEA UR43, UR4, UR43, 0x18 ;  /* 0x0000002b042b7291 */ /* 0x002fe2000f8ec0ff */
[----:B------:R-:W-:Y:S01]  /*5810*/  SEL R75, R75, 0xfffffff0, !P2 ;  /* 0xfffffff04b4b7807 */ /* 0x000fe20005000000 */
[----:B------:R-:W1:Y:S01]  /*5820*/  LDCU.64 UR4, c[0x0][0x890] ;  /* 0x00011200ff0477ac */ /* 0x000e620008000a00 */
[----:B------:R-:W-:Y:S01]  /*5830*/  SEL R74, R74, 0xffffffe0, !P1 ;  /* 0xffffffe04a4a7807 */ /* 0x000fe20004800000 */
[----:B------:R-:W2:Y:S05]  /*5840*/  LDCU.64 UR54, c[0x0][0x348] ;  /* 0x00006900ff3677ac */ /* 0x000eaa0008000a00 */
[----:B------:R-:W4:Y:S01]  /*5850*/  LDS R0, [UR43+0x140] ;  /* 0x0001402bff007984 */ /* 0x000f220008000800 */
[----:B------:R-:W2:Y:S01]  /*5860*/  LDCU UR42, c[0x0][0xb0c] ;  /* 0x00016180ff2a77ac */ /* 0x000ea20008000800 */
[----:B------:R-:W2:Y:S01]  /*5870*/  LDCU UR39, c[0x0][0xb30] ;  /* 0x00016600ff2777ac */ /* 0x000ea20008000800 */
[----:B------:R-:W2:Y:S01]  /*5880*/  LDCU.64 UR60, c[0x0][0x888] ;  /* 0x00011100ff3c77ac */ /* 0x000ea20008000a00 */
[----:B-1----:R-:W-:Y:S01]  /*5890*/  IMAD.U32 R78, RZ, RZ, UR4 ;  /* 0x00000004ff4e7e24 */ /* 0x002fe2000f8e00ff */
[----:B------:R-:W-:Y:S01]  /*58a0*/  UIADD3 UR4, UPT, UPT, UR43, 0x400, URZ ;  /* 0x000004002b047890 */ /* 0x000fe2000fffe0ff */
[----:B------:R-:W-:Y:S01]  /*58b0*/  IMAD.U32 R77, RZ, RZ, UR5 ;  /* 0x00000005ff4d7e24 */ /* 0x000fe2000f8e00ff */
[----:B------:R-:W1:Y:S04]  /*58c0*/  LDCU.64 UR40, c[0x0][0xb28] ;  /* 0x00016500ff2877ac */ /* 0x000e680008000a00 */
[----:B------:R-:W-:Y:S01]  /*58d0*/  IMAD.U32 R69, RZ, RZ, UR4 ;  /* 0x00000004ff457e24 */ /* 0x000fe2000f8e00ff */
[----:B------:R-:W1:Y:S01]  /*58e0*/  LDCU.128 UR56, c[0x0][0xb10] ;  /* 0x00016200ff3877ac */ /* 0x000e620008000c00 */
[----:B------:R-:W1:Y:S01]  /*58f0*/  LDCU UR53, c[0x0][0x374] ;  /* 0x00006e80ff3577ac */ /* 0x000e620008000800 */
[----:B------:R-:W-:Y:S01]  /*5900*/  UMOV UR52, URZ ;  /* 0x000000ff00347c82 */ /* 0x000fe20008000000 */
[----:B------:R-:W-:Y:S01]  /*5910*/  UMOV UR47, URZ ;  /* 0x000000ff002f7c82 */ /* 0x000fe20008000000 */
[----:B-1234-:R-:W-:-:S07]  /*5920*/  IMAD.IADD R23, R0, 0x1, R23 ;  /* 0x0000000100177824 */ /* 0x01efce00078e0217 */
.L_x_169:
[C---:B------:R-:W-:Y:S02]  /*5930*/  LEA R3, R71.reuse, UR43, 0x3 ;  /* 0x0000002b47037c11 */ /* 0x040fe4000f8e18ff */
[----:B------:R-:W-:Y:S02]  /*5940*/  SHF.L.U32 R0, R72, 0x1f, RZ ;  /* 0x0000001f48007819 */ /* 0x000fe400000006ff */
[----:B------:R-:W-:Y:S02]  /*5950*/  LEA R5, R71, UR43, 0x4 ;  /* 0x0000002b47057c11 */ /* 0x000fe4000f8e20ff */
[----:B-1----:R-:W1:Y:S02]  /*5960*/  SYNCS.PHASECHK.TRANS64.TRYWAIT P0, [R3+URZ+0x90], R0 ;  /* 0x00009000030075a7 */ /* 0x002e6400080011ff */
[----:B-1----:R-:W-:Y:S05]  /*5970*/  @!P0 BRA `(.L_x_94) ;  /* 0x0000005800408947 */ /* 0x002fea0003800000 */
.L_x_225:
[----:B------:R-:W2:Y:S01]  /*5980*/  LDS.128 R4, [R5+0x120] ;  /* 0x0001200005047984 */ /* 0x000ea20000000c00 */
[----:B------:R-:W-:Y:S01]  /*5990*/  UISETP.GE.AND UP0, UPT, UR45, 0x1, UPT ;  /* 0x000000012d00788c */ /* 0x000fe2000bf06270 */
[----:B------:R-:W-:Y:S01]  /*59a0*/  @!PT LDS RZ, [RZ] ;  /* 0x00000000fffff984 */ /* 0x000fe20000000800 */
[----:B------:R-:W-:Y:S01]  /*59b0*/  @!PT LDS RZ, [RZ] ;  /* 0x00000000fffff984 */ /* 0x000fe20000000800 */
[----:B------:R-:W-:Y:S01]  /*59c0*/  @!PT LDS RZ, [RZ] ;  /* 0x00000000fffff984 */ /* 0x000fe20000000800 */
[----:B------:R-:W-:Y:S01]  /*59d0*/  @!PT LDS RZ, [RZ] ;  /* 0x00000000fffff984 */ /* 0x000fe20000000800 */
[----:B------:R3:W-:Y:S06]  /*59e0*/  MEMBAR.ALL.CTA ;  /* 0x0000000000007992 */ /* 0x0007ec0000008000 */
[----:B---3--:R-:W3:Y:S01]  /*59f0*/  FENCE.VIEW.ASYNC.S ;  /* 0x00000000000073c6 */ /* 0x008ee20000000000 */
[----:B--2---:R-:W-:Y:S11]  /*5a00*/  LOP3.LUT P0, RZ, R6, 0x1, RZ, 0xc0, !PT ;  /* 0x0000000106ff7812 */ /* 0x004ff6000780c0ff */
[----:B------:R-:W-:Y:S02]  /*5a10*/  @!UPT UIADD3 URZ, UPT, UPT, URZ, URZ, URZ ;  /* 0x000000fffffff290 */ /* 0x000fe4000fffe0ff */
[----:B---3--:R-:W-:Y:S01]  /*5a20*/  VOTEU.ANY UP1, P0 ;  /* 0x0000000000ff7886 */ /* 0x008fe20000020100 */
[----:B------:R-:W-:Y:S01]  /*5a30*/  PLOP3.LUT P0, PT, PT, PT, UP1, 0x80, 0x8 ;  /* 0x000000000008781c */ /* 0x000fe20003f0f018 */
[----:B------:R-:W-:Y:S06]  /*5a40*/  UP2UR UR4, UPR, URZ, 0x2 ;  /* 0x00000002ff047883 */ /* 0x000fec0008000000 */
[----:B------:R-:W-:Y:S06]  /*5a50*/  IMAD.U32 R79, RZ, RZ, UR4 ;  /* 0x00000004ff4f7e24 */ /* 0x000fec000f8e00ff */
[----:B-1----:R-:W-:Y:S02]  /*5a60*/  @P0 SHF.R.U32.HI R0, RZ, 0x10, R5 ;  /* 0x00000010ff000819 */ /* 0x002fe40000011605 */
        /* <DEDUP_REMOVED lines=12> */
[----:B------:R-:W2:Y:S01]  /*5b30*/  LDCU UR12, c[0x0][0xb20] ;  /* 0x00016400ff0c77ac */ /* 0x000ea20008000800 */
[----:B------:R-:W-:Y:S02]  /*5b40*/  UIMAD.WIDE.U32 UR4, UR53, UR59, URZ ;  /* 0x0000003b350472a5 */ /* 0x000fe4000f8e00ff */
[----:B------:R-:W-:Y:S02]  /*5b50*/  UIMAD.WIDE.U32 UR6, UR62, UR56, URZ ;  /* 0x000000383e0672a5 */ /* 0x000fe4000f8e00ff */
[----:B------:R-:W-:Y:S02]  /*5b60*/  UISETP.NE.AND UP0, UPT, UR58, 0x1, UPT ;  /* 0x000000013a00788c */ /* 0x000fe4000bf05270 */
[----:B------:R-:W-:Y:S02]  /*5b70*/  UIMAD.WIDE.U32 UR8, UR37, UR59, URZ ;  /* 0x0000003b250872a5 */ /* 0x000fe4000f8e00ff */
[----:B------:R-:W-:Y:S02]  /*5b80*/  UIMAD.WIDE.U32 UR10, UR38, UR56, URZ ;  /* 0x00000038260a72a5 */ /* 0x000fe4000f8e00ff */
[----:B------:R-:W-:Y:S02]  /*5b90*/  UISETP.NE.AND UP1, UPT, UR42, 0x1, UPT ;  /* 0x000000012a00788c */ /* 0x000fe4000bf25270 */
[----:B------:R-:W-:Y:S01]  /*5ba0*/  UISETP.NE.AND UP2, UPT, UR45, 0x1, UPT ;  /* 0x000000012d00788c */ /* 0x000fe2000bf45270 */
[----:B------:R-:W-:Y:S02]  /*5bb0*/  UMOV UR4, UR5 ;  /* 0x0000000500047c82 */ /* 0x000fe40008000000 */
[----:B--2---:R-:W-:Y:S03]  /*5bc0*/  USHF.R.U32.HI UR5, URZ, UR12, UR4 ;  /* 0x0000000cff057299 */ /* 0x004fe60008011604 */
[----:B------:R-:W-:Y:S02]  /*5bd0*/  UMOV UR4, UR7 ;  /* 0x0000000700047c82 */ /* 0x000fe40008000000 */
[----:B------:R-:W-:Y:S02]  /*5be0*/  USHF.R.U32.HI UR7, URZ, UR57, UR4 ;  /* 0x00000039ff077299 */ /* 0x000fe40008011604 */
[----:B------:R-:W-:Y:S02]  /*5bf0*/  USEL UR4, UR53, UR5, !UP0 ;  /* 0x0000000535047287 */ /* 0x000fe4000c000000 */
[----:B------:R-:W-:Y:S01]  /*5c00*/  USEL UR7, UR62, UR7, !UP1 ;  /* 0x000000073e077287 */ /* 0x000fe2000c800000 */
[----:B------:R-:W-:Y:S01]  /*5c10*/  UMOV UR5, UR9 ;  /* 0x0000000900057c82 */ /* 0x000fe20008000000 */
[----:B------:R-:W-:Y:S02]  /*5c20*/  UIMAD.WIDE.U32 UR8, UR4, UR40, URZ ;  /* 0x00000028040872a5 */ /* 0x000fe4000f8e00ff */
[----:B------:R-:W-:Y:S03]  /*5c30*/  USHF.R.U32.HI UR6, URZ, UR12, UR5 ;  /* 0x0000000cff067299 */ /* 0x000fe60008011605 */
[----:B------:R-:W-:Y:S01]  /*5c40*/  UMOV UR5, UR11 ;  /* 0x0000000b00057c82 */ /* 0x000fe20008000000 */
[----:B------:R-:W-:Y:S02]  /*5c50*/  UIMAD.WIDE.U32 UR10, UR7, UR40, URZ ;  /* 0x00000028070a72a5 */ /* 0x000fe4000f8e00ff */
[----:B------:R-:W-:Y:S02]  /*5c60*/  USHF.R.U32.HI UR12, URZ, UR57, UR5 ;  /* 0x00000039ff0c7299 */ /* 0x000fe40008011605 */
[----:B------:R-:W-:Y:S01]  /*5c70*/  USEL UR6, UR37, UR6, !UP0 ;  /* 0x0000000625067287 */ /* 0x000fe2000c000000 */
[----:B------:R-:W-:Y:S02]  /*5c80*/  UMOV UR5, UR9 ;  /* 0x0000000900057c82 */ /* 0x000fe40008000000 */
[----:B------:R-:W-:Y:S01]  /*5c90*/  UMOV UR10, UR11 ;  /* 0x0000000b000a7c82 */ /* 0x000fe20008000000 */
[----:B------:R-:W-:Y:S02]  /*5ca0*/  @UP2 USHF.R.U32.HI UR4, URZ, UR41, UR5 ;  /* 0x00000029ff042299 */ /* 0x000fe40008011605 */
[----:B------:R-:W-:Y:S02]  /*5cb0*/  @UP2 USHF.R.U32.HI UR7, URZ, UR41, UR10 ;  /* 0x00000029ff072299 */ /* 0x000fe4000801160a */
[----:B------:R-:W-:Y:S02]  /*5cc0*/  UIMAD UR4, UR45, UR4, URZ ;  /* 0x000000042d0472a4 */ /* 0x000fe4000f8e02ff */
[----:B------:R-:W-:Y:S02]  /*5cd0*/  UIMAD.WIDE.U32 UR10, UR6, UR40, URZ ;  /* 0x00000028060a72a5 */ /* 0x000fe4000f8e00ff */
[----:B------:R-:W-:Y:S02]  /*5ce0*/  USEL UR5, UR38, UR12, !UP1 ;  /* 0x0000000c26057287 */ /* 0x000fe4000c800000 */
[----:B------:R-:W-:Y:S02]  /*5cf0*/  UIMAD UR8, UR45, UR7, URZ ;  /* 0x000000072d0872a4 */ /* 0x000fe4000f8e02ff */
[----:B------:R-:W-:Y:S03]  /*5d00*/  UISETP.GE.AND UP0, UPT, UR6, UR4, UPT ;  /* 0x000000040600728c */ /* 0x000fe6000bf06270 */
[----:B------:R-:W-:Y:S01]  /*5d10*/  UMOV UR4, UR11 ;  /* 0x0000000b00047c82 */ /* 0x000fe20008000000 */
[----:B------:R-:W-:Y:S02]  /*5d20*/  UISETP.GE.OR UP0, UPT, UR5, UR8, UP0 ;  /* 0x000000080500728c */ /* 0x000fe40008706670 */
[----:B------:R-:W-:Y:S02]  /*5d30*/  USHF.R.U32.HI UR4, URZ, UR41, UR4 ;  /* 0x00000029ff047299 */ /* 0x000fe40008011604 */
[----:B------:R-:W-:Y:S02]  /*5d40*/  UIMAD.WIDE.U32 UR8, UR5, UR40, URZ ;  /* 0x00000028050872a5 */ /* 0x000fe4000f8e00ff */
[----:B------:R-:W-:Y:S02]  /*5d50*/  USEL UR11, UR6, UR4, !UP2 ;  /* 0x00000004060b7287 */ /* 0x000fe4000d000000 */
[----:B------:R-:W-:Y:S02]  /*5d60*/  UIADD3 UR8, UPT, UPT, -UR5, URZ, URZ ;  /* 0x000000ff05087290 */ /* 0x000fe4000fffe1ff */
[----:B------:R-:W-:Y:S01]  /*5d70*/  UIADD3 UR10, UPT, UPT, -UR11, URZ, URZ ;  /* 0x000000ff0b0a7290 */ /* 0x000fe2000fffe1ff */
[----:B------:R-:W-:Y:S01]  /*5d80*/  @!UP0 UMOV UR4, UR9 ;  /* 0x0000000900048c82 */ /* 0x000fe20008000000 */
[----:B------:R-:W-:Y:S02]  /*5d90*/  UIADD3 UR9, UPT, UPT, -UR6, URZ, URZ ;  /* 0x000000ff06097290 */ /* 0x000fe4000fffe1ff */
[----:B------:R-:W-:Y:S02]  /*5da0*/  @!UP0 USHF.R.U32.HI UR4, URZ, UR41, UR4 ;  /* 0x00000029ff048299 */ /* 0x000fe40008011604 */
[----:B------:R-:W-:Y:S02]  /*5db0*/  UIMAD UR10, UR45, UR10, UR6 ;  /* 0x0000000a2d0a72a4 */ /* 0x000fe4000f8e0206 */
[----:B------:R-:W-:Y:S04]  /*5dc0*/  @!UP0 USEL UR4, UR5, UR4, !UP2 ;  /* 0x0000000405048287 */ /* 0x000fe8000d000000 */
[----:B------:R-:W-:Y:S02]  /*5dd0*/  @!UP0 UIMAD UR10, UR7, UR10, UR4 ;  /* 0x0000000a070a82a4 */ /* 0x000fe4000f8e0204 */
[----:B------:R-:W-:Y:S02]  /*5de0*/  @!UP0 UIADD3 UR11, UPT, UPT, UR11, -UR4, URZ ;  /* 0x800000040b0b8290 */ /* 0x000fe4000fffe0ff */
[----:B------:R-:W-:Y:S02]  /*5df0*/  UIMAD UR7, UR42, UR8, UR38 ;  /* 0x000000082a0772a4 */ /* 0x000fe4000f8e0226 */
[----:B------:R-:W-:Y:S02]  /*5e00*/  @!UP0 UIMAD UR6, UR11, UR45, UR5 ;  /* 0x0000002d0b0682a4 */ /* 0x000fe4000f8e0205 */
[----:B------:R-:W-:Y:S01]  /*5e10*/  UIMAD UR4, UR58, UR9, UR37 ;  /* 0x000000093a0472a4 */ /* 0x000fe2000f8e0225 */
[----:B------:R-:W-:Y:S02]  /*5e20*/  @!UP0 UMOV UR5, UR10 ;  /* 0x0000000a00058c82 */ /* 0x000fe40008000000 */
[----:B------:R-:W-:Y:S02]  /*5e30*/  UIMAD UR38, UR5, UR42, UR7 ;  /* 0x0000002a052672a4 */ /* 0x000fe4000f8e0207 */
[----:B------:R-:W-:Y:S11]  /*5e40*/  UIMAD UR37, UR6, UR58, UR4 ;  /* 0x0000003a062572a4 */ /* 0x000ff6000f8e0204 */
[----:B------:R-:W-:Y:S01]  /*5e50*/  @!UPT UIADD3 URZ, UPT, UPT, URZ, URZ, URZ ;  /* 0x000000fffffff290 */ /* 0x000fe2000fffe0ff */
.L_x_95:
[----:B------:R-:W-:Y:S01]  /*5e60*/  UISETP.NE.AND UP0, UPT, UR39, 0x1, UPT ;  /* 0x000000012700788c */ /* 0x000fe2000bf05270 */
[----:B------:R-:W-:Y:S01]  /*5e70*/  LOP3.LUT P0, RZ, R69, 0x3f0, RZ, 0xc0, !PT ;  /* 0x000003f045ff7812 */ /* 0x000fe2000780c0ff */
[----:B------:R-:W-:Y:S01]  /*5e80*/  USHF.L.U32 UR50, UR30, 0x6, URZ ;  /* 0x000000061e327899 */ /* 0x000fe200080006ff */
[----:B------:R-:W-:Y:S01]  /*5e90*/  BSSY.RECONVERGENT B6, `(.L_x_96) ;  /* 0x0000034000067945 */ /* 0x000fe20003800200 */
[----:B------:R-:W-:Y:S01]  /*5ea0*/  USHF.L.U32 UR49, UR31, 0x8, URZ ;  /* 0x000000081f317899 */ /* 0x000fe200080006ff */
[----:B------:R-:W-:Y:S06]  /*5eb0*/  IADD3 R71, PT, PT, R71, 0x1, RZ ;  /* 0x0000000147477810 */ /* 0x000fec0007ffe0ff */
[----:B------:R-:W2:Y:S01]  /*5ec0*/  @!UP0 LDCU.128 UR12, c[0x0][0xb10] ;  /* 0x00016200ff0c87ac */ /* 0x000ea20008000c00 */
[----:B------:R-:W3:Y:S01]  /*5ed0*/  @!UP0 LDCU UR5, c[0x0][0xb0c] ;  /* 0x00016180ff0587ac */ /* 0x000ee20008000800 */
[----:B------:R-:W4:Y:S01]  /*5ee0*/  @!UP0 LDCU UR10, c[0x0][0xb20] ;  /* 0x00016400ff0a87ac */ /* 0x000f220008000800 */
[----:B--2---:R-:W-:Y:S02]  /*5ef0*/  UIMAD.WIDE.U32 UR8, UR38, UR12, URZ ;  /* 0x0000000c260872a5 */ /* 0x004fe4000f8e00ff */
[----:B------:R-:W-:Y:S02]  /*5f00*/  UIMAD.WIDE.U32 UR6, UR37, UR15, URZ ;  /* 0x0000000f250672a5 */ /* 0x000fe4000f8e00ff */
[----:B------:R-:W-:Y:S03]  /*5f10*/  @!UP0 UISETP.NE.AND UP1, UPT, UR14, 0x1, UPT ;  /* 0x000000010e00888c */ /* 0x000fe6000bf25270 */
[----:B------:R-:W-:Y:S01]  /*5f20*/  @!UP0 UMOV UR4, UR9 ;  /* 0x0000000900048c82 */ /* 0x000fe20008000000 */
[----:B---3--:R-:W-:Y:S02]  /*5f30*/  @!UP0 UISETP.NE.AND UP2, UPT, UR5, 0x1, UPT ;  /* 0x000000010500888c */ /* 0x008fe4000bf45270 */
[----:B------:R-:W-:Y:S01]  /*5f40*/  @!UP0 USHF.R.U32.HI UR4, URZ, UR13, UR4 ;  /* 0x0000000dff048299 */ /* 0x000fe20008011604 */
[----:B------:R-:W-:Y:S02]  /*5f50*/  @!UP0 UMOV UR6, UR7 ;  /* 0x0000000700068c82 */ /* 0x000fe40008000000 */
[----:B----4-:R-:W-:Y:S02]  /*5f60*/  @!UP0 USHF.R.U32.HI UR6, URZ, UR10, UR6 ;  /* 0x0000000aff068299 */ /* 0x010fe40008011606 */
[----:B------:R-:W-:Y:S02]  /*5f70*/  @!UP0 USEL UR7, UR38, UR4, !UP2 ;  /* 0x0000000426078287 */ /* 0x000fe4000d000000 */
[----:B------:R-:W-:Y:S04]  /*5f80*/  @!UP0 USEL UR6, UR37, UR6, !UP1 ;  /* 0x0000000625068287 */ /* 0x000fe8000c800000 */
[----:B------:R-:W-:Y:S02]  /*5f90*/  @!UP0 UIADD3 UR4, UPT, UPT, -UR7, UR6, URZ ;  /* 0x0000000607048290 */ /* 0x000fe4000fffe1ff */
[----:B------:R-:W-:Y:S02]  /*5fa0*/  @!UP0 UIADD3 UR6, UPT, UPT, UR7, -UR6, URZ ;  /* 0x8000000607068290 */ /* 0x000fe4000fffe0ff */
[----:B------:R-:W-:Y:S02]  /*5fb0*/  @!UP0 UIMAD UR38, UR4, UR5, UR38 ;  /* 0x00000005042682a4 */ /* 0x000fe4000f8e0226 */
[----:B------:R-:W-:Y:S01]  /*5fc0*/  @!UP0 UIMAD UR37, UR6, UR14, UR37 ;  /* 0x0000000e062582a4 */ /* 0x000fe2000f8e0225 */
[----:B------:R-:W-:Y:S11]  /*5fd0*/  @!P0 BRA `(.L_x_97) ;  /* 0x00000000007c8947 */ /* 0x000ff60003800000 */
[----:B------:R-:W2:Y:S01]  /*5fe0*/  LDCU.64 UR8, c[0x4][0x80] ;  /* 0x01001000ff0877ac */ /* 0x000ea20008000a00 */
[----:B------:R-:W-:Y:S01]  /*5ff0*/  MOV R2, 0x0 ;  /* 0x0000000000027802 */ /* 0x000fe20000000f00 */
[----:B------:R-:W-:Y:S02]  /*6000*/  HFMA2 R12, -RZ, RZ, 0, 5.9604644775390625e-08 ;  /* 0x00000001ff0c7431 */ /* 0x000fe400000001ff */
[----:B------:R-:W-:Y:S01]  /*6010*/  IMAD.MOV.U32 R8, RZ, RZ, 0x70 ;  /* 0x00000070ff087424 */ /* 0x000fe200078e00ff */
[----:B------:R3:W4:Y:S01]  /*6020*/  LDC.64 R14, c[0x4][R2] ;  /* 0x01000000020e7b82 */ /* 0x0007220000000a00 */
[----:B------:R-:W1:Y:S01]  /*6030*/  LDCU.64 UR6, c[0x4][0x88] ;  /* 0x01001100ff0677ac */ /* 0x000e620008000a00 */
[----:B------:R-:W-:Y:S01]  /*6040*/  IMAD.MOV.U32 R13, RZ, RZ, RZ ;  /* 0x000000ffff0d7224 */ /* 0x000fe200078e00ff */
[----:B------:R-:W1:Y:S01]  /*6050*/  LDCU.64 UR4, c[0x4][0x8] ;  /* 0x01000100ff0477ac */ /* 0x000e620008000a00 */
[----:B--2---:R-:W-:Y:S01]  /*6060*/  MOV R5, UR9 ;  /* 0x0000000900057c02 */ /* 0x004fe20008000f00 */
[----:B------:R-:W-:Y:S01]  /*6070*/  IMAD.U32 R4, RZ, RZ, UR8 ;  /* 0x00000008ff047e24 */ /* 0x000fe2000f8e00ff */
[----:B-1----:R-:W-:Y:S01]  /*6080*/  MOV R7, UR7 ;  /* 0x0000000700077c02 */ /* 0x002fe20008000f00 */
[----:B------:R-:W-:Y:S01]  /*6090*/  IMAD.U32 R6, RZ, RZ, UR6 ;  /* 0x00000006ff067e24 */ /* 0x000fe2000f8e00ff */
[----:B------:R-:W-:Y:S01]  /*60a0*/  MOV R11, UR5 ;  /* 0x00000005000b7c02 */ /* 0x000fe20008000f00 */
[----:B------:R-:W-:Y:S02]  /*60b0*/  IMAD.U32 R10, RZ, RZ, UR4 ;  /* 0x00000004ff0a7e24 */ /* 0x000fe4000f8e00ff */
[----:B------:R-:W-:Y:S07]  /*60c0*/  LEPC R20, `(.L_x_98) ;  /* 0x000000001014794e */ /* 0x000fee0000000000 */
[----:B---345:R-:W-:Y:S05]  /*60d0*/  CALL.ABS.NOINC R14 ;  /* 0x000000000e007343 */ /* 0x038fea0003c00000 */
.L_x_98:
[----:B------:R-:W1:Y:S01]  /*60e0*/  LDCU.64 UR8, c[0x4][0x80] ;  /* 0x01001000ff0877ac */ /* 0x000e620008000a00 */
[----:B------:R-:W2:Y:S01]  /*60f0*/  LDC.64 R2, c[0x4][R2] ;  /* 0x0100000002027b82 */ /* 0x000ea20000000a00 */
[----:B------:R-:W-:Y:S02]  /*6100*/  HFMA2 R12, -RZ, RZ, 0, 5.9604644775390625e-08 ;  /* 0x00000001ff0c7431 */ /* 0x000fe400000001ff */
[----:B------:R-:W-:Y:S02]  /*6110*/  IMAD.MOV.U32 R8, RZ, RZ, 0x70 ;  /* 0x00000070ff087424 */ /* 0x000fe400078e00ff */
[----:B------:R-:W-:Y:S01]  /*6120*/  IMAD.MOV.U32 R13, RZ, RZ, RZ ;  /* 0x000000ffff0d7224 */ /* 0x000fe200078e00ff */
[----:B------:R-:W3:Y:S01]  /*6130*/  LDCU.64 UR6, c[0x4][0x88] ;  /* 0x01001100ff0677ac */ /* 0x000ee20008000a00 */
[----:B------:R-:W4:Y:S01]  /*6140*/  LDCU.64 UR4, c[0x4][0x8] ;  /* 0x01000100ff0477ac */ /* 0x000f220008000a00 */
[----:B-1----:R-:W-:Y:S02]  /*6150*/  MOV R4, UR8 ;  /* 0x0000000800047c02 */ /* 0x002fe40008000f00 */
[----:B------:R-:W-:Y:S02]  /*6160*/  MOV R5, UR9 ;  /* 0x0000000900057c02 */ /* 0x000fe40008000f00 */
[----:B---3--:R-:W-:Y:S01]  /*6170*/  MOV R7, UR7 ;  /* 0x0000000700077c02 */ /* 0x008fe20008000f00 */
[----:B------:R-:W-:Y:S01]  /*6180*/  IMAD.U32 R6, RZ, RZ, UR6 ;  /* 0x00000006ff067e24 */ /* 0x000fe2000f8e00ff */
[----:B----4-:R-:W-:Y:S01]  /*6190*/  MOV R11, UR5 ;  /* 0x00000005000b7c02 */ /* 0x010fe20008000f00 */
[----:B------:R-:W-:Y:S02]  /*61a0*/  IMAD.U32 R10, RZ, RZ, UR4 ;  /* 0x00000004ff0a7e24 */ /* 0x000fe4000f8e00ff */
[----:B------:R-:W-:Y:S07]  /*61b0*/  LEPC R20, `(.L_x_97) ;  /* 0x000000001014794e */ /* 0x000fee0000000000 */
[----:B--2---:R-:W-:Y:S05]  /*61c0*/  CALL.ABS.NOINC R2 ;  /* 0x0000000002007343 */ /* 0x004fea0003c00000 */
.L_x_97:
[----:B------:R-:W-:Y:S05]  /*61d0*/  BSYNC.RECONVERGENT B6 ;  /* 0x0000000000067941 */ /* 0x000fea0003800200 */
.L_x_96:
[----:B------:R-:W-:Y:S02]  /*61e0*/  R2UR UR6, R68 ;  /* 0x00000000440672ca */ /* 0x000fe400000e0000 */
[----:B------:R-:W-:Y:S02]  /*61f0*/  R2UR UR5, R78 ;  /* 0x000000004e0572ca */ /* 0x000fe400000e0000 */
[----:B------:R-:W-:Y:S02]  /*6200*/  R2UR UR4, R77 ;  /* 0x000000004d0472ca */ /* 0x000fe400000e0000 */
[----:B------:R-:W-:Y:S02]  /*6210*/  ISETP.NE.U32.AND P4, PT, R62, RZ, PT ;  /* 0x000000ff3e00720c */ /* 0x000fe40003f85070 */
[----:B------:R-:W-:Y:S02]  /*6220*/  ISETP.NE.U32.AND P2, PT, RZ, UR60, PT ;  /* 0x0000003cff007c0c */ /* 0x000fe4000bf45070 */
[----:B------:R-:W-:Y:S02]  /*6230*/  ISETP.NE.AND.EX P4, PT, R63, RZ, PT, P4 ;  /* 0x000000ff3f00720c */ /* 0x000fe40003f85340 */
[----:B------:R-:W-:Y:S01]  /*6240*/  ISETP.NE.AND.EX P2, PT, RZ, UR61, PT, P2 ;  /* 0x0000003dff007c0c */ /* 0x000fe2000bf45320 */
[----:B------:R-:W-:Y:S02]  /*6250*/  UISETP.NE.AND UP2, UPT, UR6, URZ, UPT ;  /* 0x000000ff0600728c */ /* 0x000fe4000bf45270 */
[----:B------:R-:W-:Y:S04]  /*6260*/  UISETP.NE.U32.AND UP0, UPT, UR5, URZ, UPT ;  /* 0x000000ff0500728c */ /* 0x000fe8000bf05070 */
[----:B------:R-:W-:Y:S01]  /*6270*/  UISETP.NE.AND.EX UP1, UPT, UR4, URZ, UPT, UP0 ;  /* 0x000000ff0400728c */ /* 0x000fe2000bf25300 */
[----:B------:R-:W-:Y:S01]  /*6280*/  PLOP3.LUT P1, PT, PT, PT, UP2, 0x80, 0x8 ;  /* 0x000000000008781c */ /* 0x000fe20003f2f028 */
[----:B------:R-:W-:Y:S03]  /*6290*/  UPLOP3.LUT UP0, UPT, UPT, UPT, UPT, 0x40, 0x4 ;  /* 0x000000000004789c */ /* 0x000fe60003f0e870 */
[----:B------:R-:W-:Y:S06]  /*62a0*/  @UP2 UPLOP3.LUT UP0, UPT, UPT, UPT, UP1, 0x80, 0x8 ;  /* 0x000000000008289c */ /* 0x000fec0003f0f010 */
[----:B------:R-:W-:Y:S01]  /*62b0*/  PLOP3.LUT P0, PT, PT, PT, UP0, 0x80, 0x8 ;  /* 0x000000000008781c */ /* 0x000fe20003f0f008 */
[----:B------:R-:W-:Y:S01]  /*62c0*/  @!UPT UIADD3 URZ, UPT, UPT, URZ, URZ, URZ ;  /* 0x000000fffffff290 */ /* 0x000fe2000fffe0ff */
[----:B------:R-:W-:Y:S11]  /*62d0*/  BRA.U !UP1, `(.L_x_99) ;  /* 0x0000000109407547 */ /* 0x000ff6000b800000 */
[----:B------:R-:W-:Y:S01]  /*62e0*/  UISETP.NE.U32.AND UP0, UPT, UR60, URZ, UPT ;  /* 0x000000ff3c00728c */ /* 0x000fe2000bf05070 */
[----:B------:R-:W-:Y:S01]  /*62f0*/  R2UR UR6, R78 ;  /* 0x000000004e0672ca */ /* 0x000fe200000e0000 */
[----:B------:R-:W2:Y:S01]  /*6300*/  LDCU.64 UR8, c[0x0][0x358] ;  /* 0x00006b00ff0877ac */ /* 0x000ea20008000a00 */
[----:B------:R-:W-:Y:S02]  /*6310*/  HFMA2 R64, -RZ, RZ, 0, 5.9604644775390625e-08 ;  /* 0x00000001ff407431 */ /* 0x000fe400000001ff */
[----:B-1----:R-:W-:Y:S01]  /*6320*/  IMAD.MOV.U32 R0, RZ, RZ, 0x1 ;  /* 0x00000001ff007424 */ /* 0x002fe200078e00ff */
[----:B------:R-:W-:Y:S06]  /*6330*/  UISETP.NE.AND.EX UP0, UPT, UR61, URZ, UPT, UP0 ;  /* 0x000000ff3d00728c */ /* 0x000fec000bf05300 */
[----:B------:R-:W-:Y:S05]  /*6340*/  PLOP3.LUT P3, PT, PT, PT, UP0, 0x80, 0x8 ;  /* 0x000000000008781c */ /* 0x000fea0003f6f008 */
[----:B------:R-:W1:Y:S01]  /*6350*/  @UP0 LDCU.64 UR4, c[0x0][0x888] ;  /* 0x00011100ff0407ac */ /* 0x000e620008000a00 */
[----:B------:R-:W-:Y:S07]  /*6360*/  @UP0 UIMAD UR6, UR36, UR6, URZ ;  /* 0x00000006240602a4 */ /* 0x000fee000f8e02ff */
[----:B------:R-:W-:Y:S01]  /*6370*/  @!P3 PRMT R64, R0, 0x7610, R64 ;  /* 0x000076100040b816 */ /* 0x000fe20000000040 */
[----:B-1----:R-:W-:Y:S06]  /*6380*/  @UP0 UIMAD.WIDE UR4, UR6, 0x4, UR4 ;  /* 0x00000004060408a5 */ /* 0x002fec000f8e0204 */
[----:B------:R-:W-:Y:S02]  /*6390*/  IMAD.U32 R2, RZ, RZ, UR4 ;  /* 0x00000004ff027e24 */ /* 0x000fe4000f8e00ff */
[----:B------:R-:W-:Y:S03]  /*63a0*/  IMAD.U32 R3, RZ, RZ, UR5 ;  /* 0x00000005ff037e24 */ /* 0x000fe6000f8e00ff */
[----:B------:R-:W1:Y:S02]  /*63b0*/  @!UP0 LDCU UR4, c[0x0][0x880] ;  /* 0x00011000ff0487ac */ /* 0x000e640008000800 */
[----:B--2--5:R2:W5:Y:S02]  /*63c0*/  @P3 LDG.E R26, desc[UR8][R2.64] ;  /* 0x00000008021a3981 */ /* 0x024564000c1e1900 */
[----:B-12---:R-:W-:Y:S02]  /*63d0*/  @!P3 MOV R26, UR4 ;  /* 0x00000004001abc02 */ /* 0x006fe40008000f00 */
.L_x_99:
[----:B------:R-:W-:Y:S05]  /*63e0*/  @!P4 BRA `(.L_x_100) ;  /* 0x000000000024c947 */ /* 0x000fea0003800000 */
[----:B------:R-:W-:Y:S01]  /*63f0*/  ISETP.NE.U32.AND P3, PT, R60, RZ, PT ;  /* 0x000000ff3c00720c */ /* 0x000fe20003f65070 */
[----:B------:R-:W2:Y:S03]  /*6400*/  LDCU.64 UR4, c[0x0][0x358] ;  /* 0x00006b00ff0477ac */ /* 0x000ea60008000a00 */
[----:B------:R-:W-:Y:S11]  /*6410*/  ISETP.NE.AND.EX P3, PT, R61, RZ, PT, P3 ;  /* 0x000000ff3d00720c */ /* 0x000ff60003f65330 */
[----:B------:R-:W-:Y:S02]  /*6420*/  @!UPT UIADD3 URZ, UPT, UPT, URZ, URZ, URZ ;  /* 0x000000fffffff290 */ /* 0x000fe4000fffe0ff */
[----:B------:R-:W3:Y:S01]  /*6430*/  @P3 LDC.64 R2, c[0x0][0x8a8] ;  /* 0x00022a00ff023b82 */ /* 0x000ee20000000a00 */
[----:B-1----:R-:W-:Y:S04]  /*6440*/  @P3 IMAD R0, R62, UR36, RZ ;  /* 0x000000243e003c24 */ /* 0x002fe8000f8e02ff */
[----:B---3--:R-:W-:Y:S05]  /*6450*/  @P3 IMAD.WIDE R2, R0, 0x4, R2 ;  /* 0x0000000400023825 */ /* 0x008fea00078e0202 */
[----:B--2--5:R2:W5:Y:S02]  /*6460*/  @P3 LDG.E R24, desc[UR4][R2.64] ;  /* 0x0000000402183981 */ /* 0x024564000c1e1900 */
[----:B--2---:R-:W3:Y:S02]  /*6470*/  @!P3 LDC R24, c[0x0][0x8a0] ;  /* 0x00022800ff18bb82 */ /* 0x004ee40000000800 */
.L_x_100:
[----:B-----5:R-:W-:Y:S01]  /*6480*/  FSETP.NEU.AND P3, PT, R26, RZ, PT ;  /* 0x000000ff1a00720b */ /* 0x020fe20003f6d000 */
[----:B------:R-:W-:Y:S01]  /*6490*/  IMAD.SHL.U32 R89, R27, 0x4, RZ ;  /* 0x000000041b597824 */ /* 0x000fe200078e00ff */
[----:B------:R-:W-:Y:S01]  /*64a0*/  SEL R4, RZ, 0xffffffff, P2 ;  /* 0xffffffffff047807 */ /* 0x000fe20001000000 */
[----:B------:R-:W-:Y:S01]  /*64b0*/  BSSY B1, `(.L_x_101) ;  /* 0x0000043000017945 */ /* 0x000fe20003800000 */
[----:B------:R-:W-:Y:S01]  /*64c0*/  @P1 LOP3.LUT P2, RZ, R64, 0xff, RZ, 0xc0, !PT ;  /* 0x000000ff40ff1812 */ /* 0x000fe2000784c0ff */
[----:B------:R-:W-:Y:S01]  /*64d0*/  VIADD R82, R89, UR43 ;  /* 0x0000002b59527c36 */ /* 0x000fe20008000000 */
[----:B------:R-:W-:Y:S01]  /*64e0*/  @P1 SEL R3, RZ, 0xffffffff, P3 ;  /* 0xffffffffff031807 */ /* 0x000fe20001800000 */
[----:B------:R-:W-:Y:S01]  /*64f0*/  IMAD.MOV.U32 R90, RZ, RZ, 0x1 ;  /* 0x00000001ff5a7424 */ /* 0x000fe200078e00ff */
[----:B------:R-:W-:Y:S01]  /*6500*/  LEA R85, R22, UR43, 0x3 ;  /* 0x0000002b16557c11 */ /* 0x000fe2000f8e18ff */
[----:B------:R-:W-:Y:S01]  /*6510*/  IMAD.MOV.U32 R88, RZ, RZ, RZ ;  /* 0x000000ffff587224 */ /* 0x000fe200078e00ff */
[----:B------:R-:W-:Y:S02]  /*6520*/  @P0 SEL R3, R4, R3, !P2 ;  /* 0x0000000304030207 */ /* 0x000fe40005000000 */
[----:B------:R-:W-:Y:S02]  /*6530*/  CS2R R58, SRZ ;  /* 0x00000000003a7805 */ /* 0x000fe4000001ff00 */
[----:B------:R-:W-:Y:S02]  /*6540*/  SHF.L.U32 R2, R73, 0x1f, RZ ;  /* 0x0000001f49027819 */ /* 0x000fe400000006ff */
[----:B------:R-:W-:Y:S02]  /*6550*/  CS2R R56, SRZ ;  /* 0x0000000000387805 */ /* 0x000fe4000001ff00 */
[----:B------:R-:W-:Y:S02]  /*6560*/  @P1 LOP3.LUT R3, R3, 0x1, RZ, 0xc0, !PT ;  /* 0x0000000103031812 */ /* 0x000fe400078ec0ff */
[----:B------:R-:W-:Y:S02]  /*6570*/  CS2R R54, SRZ ;  /* 0x0000000000367805 */ /* 0x000fe4000001ff00 */
[----:B------:R-:W-:Y:S02]  /*6580*/  PLOP3.LUT P2, PT, PT, PT, UP1, 0x80, 0x8 ;  /* 0x000000000008781c */ /* 0x000fe40003f4f018 */
[----:B------:R-:W-:Y:S02]  /*6590*/  CS2R R52, SRZ ;  /* 0x0000000000347805 */ /* 0x000fe4000001ff00 */
[----:B------:R-:W-:Y:S02]  /*65a0*/  ISETP.NE.U32.OR P6, PT, R3, 0x1, !P1 ;  /* 0x000000010300780c */ /* 0x000fe40004fc5470 */
[----:B------:R-:W-:Y:S02]  /*65b0*/  CS2R R50, SRZ ;  /* 0x0000000000327805 */ /* 0x000fe4000001ff00 */
[----:B------:R-:W-:Y:S02]  /*65c0*/  LEA.HI R25, R22, R22, RZ, 0x1 ;  /* 0x0000001616197211 */ /* 0x000fe400078f08ff */
[----:B------:R-:W-:Y:S02]  /*65d0*/  CS2R R48, SRZ ;  /* 0x0000000000307805 */ /* 0x000fe4000001ff00 */
[----:B------:R-:W-:Y:S02]  /*65e0*/  LOP3.LUT P4, R70, R64, 0xff, RZ, 0xc0, !PT ;  /* 0x000000ff40467812 */ /* 0x000fe4000788c0ff */
[----:B------:R-:W-:Y:S02]  /*65f0*/  CS2R R46, SRZ ;  /* 0x00000000002e7805 */ /* 0x000fe4000001ff00 */
[----:B------:R-:W-:Y:S01]  /*6600*/  SEL R3, RZ, 0xffffffff, P3 ;  /* 0xffffffffff037807 */ /* 0x000fe20001800000 */
[C---:B-1----:R-:W-:Y:S01]  /*6610*/  IMAD.SHL.U32 R0, R25.reuse, 0x80, RZ ;  /* 0x0000008019007824 */ /* 0x042fe200078e00ff */
[----:B------:R-:W-:Y:S02]  /*6620*/  LOP3.LUT R25, R25, 0xffe, RZ, 0xc0, !PT ;  /* 0x00000ffe19197812 */ /* 0x000fe400078ec0ff */
[----:B------:R-:W-:Y:S02]  /*6630*/  CS2R R44, SRZ ;  /* 0x00000000002c7805 */ /* 0x000fe4000001ff00 */
[----:B------:R-:W-:Y:S01]  /*6640*/  P2R R80, PR, RZ, 0x40 ;  /* 0x00000040ff507803 */ /* 0x000fe20000000000 */
[----:B------:R-:W-:Y:S01]  /*6650*/  VIADD R28, R82, 0x400 ;  /* 0x00000400521c7836 */ /* 0x000fe20000000000 */
[----:B------:R-:W-:Y:S01]  /*6660*/  @P2 SEL R3, R4, R3, !P4 ;  /* 0x0000000304032207 */ /* 0x000fe20006000000 */
[----:B------:R-:W-:Y:S01]  /*6670*/  IMAD.IADD R25, R22, 0x1, -R25 ;  /* 0x0000000116197824 */ /* 0x000fe200078e0a19 */
[----:B------:R-:W-:Y:S01]  /*6680*/  @P6 SHF.L.U32 R5, RZ, 0x1f, RZ ;  /* 0x0000001fff056819 */ /* 0x000fe200000006ff */
[----:B------:R-:W-:Y:S01]  /*6690*/  IMAD.IADD R81, R74, 0x1, R82 ;  /* 0x000000014a517824 */ /* 0x000fe200078e0252 */
[----:B------:R-:W-:Y:S02]  /*66a0*/  LOP3.LUT R0, R0, 0xffffff00, RZ, 0xc0, !PT ;  /* 0xffffff0000007812 */ /* 0x000fe400078ec0ff */
[----:B------:R-:W1:Y:S01]  /*66b0*/  @P6 SYNCS.PHASECHK.TRANS64.TRYWAIT P1, [UR43+0x40], R5 ;  /* 0x00004005ff0065a7 */ /* 0x000e62000802112b */
[----:B------:R-:W-:Y:S02]  /*66c0*/  LOP3.LUT R3, R3, 0x1, RZ, 0xc0, !PT ;  /* 0x0000000103037812 */ /* 0x000fe400078ec0ff */
[----:B------:R-:W-:Y:S02]  /*66d0*/  IMAD.IADD R0, R23, 0x1, R0 ;  /* 0x0000000117007824 */ /* 0x000fe400078e0200 */
[----:B------:R-:W-:Y:S02]  /*66e0*/  ISETP.NE.U32.AND P5, PT, R3, 0x1, PT ;  /* 0x000000010300780c */ /* 0x000fe40003fa5070 */
[----:B------:R-:W-:Y:S02]  /*66f0*/  IMAD R25, R25, 0x100000, R0 ;  /* 0x0010000019197824 */ /* 0x000fe400078e0200 */
[----:B------:R-:W-:Y:S01]  /*6700*/  P2R R91, PR, RZ, 0x20 ;  /* 0x00000020ff5b7803 */ /* 0x000fe20000000000 */
[----:B------:R2:W4:Y:S01]  /*6710*/  SYNCS.PHASECHK.TRANS64.TRYWAIT P0, [R85+URZ+0xb0], R2 ;  /* 0x0000b002550075a7 */ /* 0x00052200080011ff */
[----:B-1----:R-:W-:Y:S01]  /*6720*/  @P6 SEL R90, RZ, 0x1, !P1 ;  /* 0x00000001ff5a6807 */ /* 0x002fe20004800000 */
[----:B--2---:R-:W-:Y:S06]  /*6730*/  @!P6 BRA `(.L_x_102) ;  /* 0x000000000068e947 */ /* 0x004fec0003800000 */
[C---:B------:R-:W-:Y:S01]  /*6740*/  @P5 IMAD R5, R75.reuse, 0x4, R28 ;  /* 0x000000044b055824 */ /* 0x040fe200078e021c */
[----:B------:R-:W-:Y:S01]  /*6750*/  ISETP.NE.AND P1, PT, R90, RZ, PT ;  /* 0x000000ff5a00720c */ /* 0x000fe20003f25270 */
[----:B------:R-:W-:Y:S01]  /*6760*/  @P5 IMAD R4, R75, 0x4, R82 ;  /* 0x000000044b045824 */ /* 0x000fe200078e0252 */
[----:B------:R-:W-:Y:S01]  /*6770*/  BSSY B0, `(.L_x_103) ;  /* 0x000000e000007945 */ /* 0x000fe20003800000 */
[----:B------:R-:W-:Y:S01]  /*6780*/  IMAD.MOV.U32 R58, RZ, RZ, RZ ;  /* 0x000000ffff3a7224 */ /* 0x000fe200078e00ff */
[----:B------:R-:W-:Y:S01]  /*6790*/  CS2R R54, SRZ ;  /* 0x0000000000367805 */ /* 0x000fe2000001ff00 */
[----:B------:R-:W-:Y:S01]  /*67a0*/  @P5 IMAD.IADD R5, R74, 0x1, R5 ;  /* 0x000000014a055824 */ /* 0x000fe200078e0205 */
[----:B------:R-:W-:Y:S02]  /*67b0*/  CS2R R52, SRZ ;  /* 0x0000000000347805 */ /* 0x000fe4000001ff00 */
[----:B------:R-:W-:Y:S02]  /*67c0*/  CS2R R56, SRZ ;  /* 0x0000000000387805 */ /* 0x000fe4000001ff00 */
[----:B------:R-:W-:Y:S02]  /*67d0*/  CS2R R46, SRZ ;  /* 0x00000000002e7805 */ /* 0x000fe4000001ff00 */
[----:B------:R-:W-:Y:S02]  /*67e0*/  CS2R R44, SRZ ;  /* 0x00000000002c7805 */ /* 0x000fe4000001ff00 */
[----:B------:R-:W-:Y:S02]  /*67f0*/  CS2R R50, SRZ ;  /* 0x0000000000327805 */ /* 0x000fe4000001ff00 */
[----:B------:R-:W-:Y:S01]  /*6800*/  CS2R R48, SRZ ;  /* 0x0000000000307805 */ /* 0x000fe2000001ff00 */
[----:B------:R-:W-:Y:S06]  /*6810*/  @P1 BRA `(.L_x_104) ;  /* 0x00000000000c1947 */ /* 0x000fec0003800000 */
[----:B------:R-:W-:Y:S04]  /*6820*/  SHF.L.U32 R3, RZ, 0x1f, RZ ;  /* 0x0000001fff037819 */ /* 0x000fe800000006ff */
[----:B------:R-:W1:Y:S02]  /*6830*/  SYNCS.PHASECHK.TRANS64.TRYWAIT P1, [UR43+0x40], R3 ;  /* 0x00004003ff0075a7 */ /* 0x000e64000802112b */
[----:B-1----:R-:W-:Y:S05]  /*6840*/  @!P1 BRA `(.L_x_105) ;  /* 0x0000004800a09947 */ /* 0x002fea0003800000 */
.L_x_104:
[----:B------:R-:W-:Y:S05]  /*6850*/  BSYNC B0 ;  /* 0x0000000000007941 */ /* 0x000fea0003800000 */
.L_x_103:
[----:B------:R-:W-:Y:S01]  /*6860*/  ISETP.NE.AND P1, PT, R91, RZ, PT ;  /* 0x000000ff5b00720c */ /* 0x000fe20003f25270 */
[----:B------:R-:W-:Y:S11]  /*6870*/  HFMA2 R88, -RZ, RZ, 0, 5.9604644775390625e-08 ;  /* 0x00000001ff587431 */ /* 0x000ff600000001ff */
[----:B------:R-:W-:Y:S01]  /*6880*/  @!UPT UIADD3 URZ, UPT, UPT, URZ, URZ, URZ ;  /* 0x000000fffffff290 */ /* 0x000fe2000fffe0ff */
[----:B------:R-:W-:Y:S05]  /*6890*/  @P1 WARPSYNC.ALL ;  /* 0x0000000000001948 */ /* 0x000fea0003800000 */
[----:B------:R2:W1:Y:S04]  /*68a0*/  @P1 LDSM.16.M88.4 R52, [R4+0x400] ;  /* 0x000400000434183b */ /* 0x0004680000000200 */
[----:B------:R2:W1:Y:S04]  /*68b0*/  @P1 LDSM.16.M88.4 R56, [R5] ;  /* 0x000000000538183b */ /* 0x0004680000000200 */
[----:B------:R2:W1:Y:S04]  /*68c0*/  @P1 LDSM.16.M88.4 R44, [R89+UR43+0x400] ;  /* 0x0004002b592c183b */ /* 0x0004680008000200 */
[----:B------:R2:W1:Y:S02]  /*68d0*/  @P1 LDSM.16.M88.4 R48, [R81+0x400] ;  /* 0x000400005130183b */ /* 0x0004640000000200 */
.L_x_102:
[----:B------:R-:W-:Y:S05]  /*68e0*/  BSYNC B1 ;  /* 0x0000000000017941 */ /* 0x000fea0003800000 */
.L_x_101:
[----:B-1----:R-:W-:Y:S04]  /*68f0*/  SHF.R.U32.HI R0, RZ, 0x15, R25 ;  /* 0x00000015ff007819 */ /* 0x002fe80000011619 */
[----:B------:R-:W-:Y:S01]  /*6900*/  LOP3.LUT P1, RZ, R0, 0x3, R65, 0x48, !PT ;  /* 0x0000000300ff7812 */ /* 0x000fe20007824841 */
[----:B------:R-:W-:Y:S01]  /*6910*/  @!UPT UIADD3 URZ, UPT, UPT, URZ, URZ, URZ ;  /* 0x000000fffffff290 */ /* 0x000fe2000fffe0ff */
[----:B----4-:R-:W-:Y:S11]  /*6920*/  @P0 BRA `(.L_x_106) ;  /* 0x0000000000080947 */ /* 0x010ff60003800000 */
[----:B------:R-:W1:Y:S02]  /*6930*/  SYNCS.PHASECHK.TRANS64.TRYWAIT P0, [R85+URZ+0xb0], R2 ;  /* 0x0000b002550075a7 */ /* 0x000e6400080011ff */
[----:B-1----:R-:W-:Y:S05]  /*6940*/  @!P0 BRA `(.L_x_107) ;  /* 0x0000004800788947 */ /* 0x002fea0003800000 */
.L_x_106:
[----:B------:R-:W-:Y:S05]  /*6950*/  @!P1 BRA `(.L_x_108) ;  /* 0x0000000000409947 */ /* 0x000fea0003800000 */
[----:B------:R-:W2:Y:S01]  /*6960*/  LDCU.64 UR8, c[0x4][0x70] ;  /* 0x01000e00ff0877ac */ /* 0x000ea20008000a00 */
[----:B------:R-:W-:Y:S01]  /*6970*/  MOV R3, 0x0 ;  /* 0x0000000000037802 */ /* 0x000fe20000000f00 */
[----:B------:R-:W-:Y:S02]  /*6980*/  HFMA2 R12, -RZ, RZ, 0, 5.9604644775390625e-08 ;  /* 0x00000001ff0c7431 */ /* 0x000fe400000001ff */
[----:B------:R-:W-:Y:S02]  /*6990*/  IMAD.MOV.U32 R8, RZ, RZ, 0x192 ;  /* 0x00000192ff087424 */ /* 0x000fe400078e00ff */
[----:B------:R-:W-:Y:S01]  /*69a0*/  IMAD.MOV.U32 R13, RZ, RZ, RZ ;  /* 0x000000ffff0d7224 */ /* 0x000fe200078e00ff */
[----:B------:R-:W4:Y:S01]  /*69b0*/  LDCU.64 UR6, c[0x4][0x78] ;  /* 0x01000f00ff0677ac */ /* 0x000f220008000a00 */
[----:B-1----:R-:W1:Y:S01]  /*69c0*/  LDC.64 R2, c[0x4][R3] ;  /* 0x0100000003027b82 */ /* 0x002e620000000a00 */
[----:B------:R-:W5:Y:S01]  /*69d0*/  LDCU.64 UR4, c[0x4][0x10] ;  /* 0x01000200ff0477ac */ /* 0x000f620008000a00 */
[----:B--2---:R-:W-:Y:S01]  /*69e0*/  MOV R5, UR9 ;  /* 0x0000000900057c02 */ /* 0x004fe20008000f00 */
[----:B------:R-:W-:Y:S01]  /*69f0*/  IMAD.U32 R4, RZ, RZ, UR8 ;  /* 0x00000008ff047e24 */ /* 0x000fe2000f8e00ff */
[----:B----4-:R-:W-:Y:S01]  /*6a00*/  MOV R7, UR7 ;  /* 0x0000000700077c02 */ /* 0x010fe20008000f00 */
[----:B------:R-:W-:Y:S01]  /*6a10*/  IMAD.U32 R6, RZ, RZ, UR6 ;  /* 0x00000006ff067e24 */ /* 0x000fe2000f8e00ff */
[----:B-----5:R-:W-:Y:S01]  /*6a20*/  MOV R11, UR5 ;  /* 0x00000005000b7c02 */ /* 0x020fe20008000f00 */
[----:B------:R-:W-:Y:S02]  /*6a30*/  IMAD.U32 R10, RZ, RZ, UR4 ;  /* 0x00000004ff0a7e24 */ /* 0x000fe4000f8e00ff */
[----:B------:R-:W-:Y:S07]  /*6a40*/  LEPC R20, `(.L_x_108) ;  /* 0x000000001014794e */ /* 0x000fee0000000000 */
[----:B-1-3--:R-:W-:Y:S05]  /*6a50*/  CALL.ABS.NOINC R2 ;  /* 0x0000000002007343 */ /* 0x00afea0003c00000 */
.L_x_108:
[----:B------:R-:W-:Y:S05]  /*6a60*/  WARPSYNC.ALL ;  /* 0x0000000000007948 */ /* 0x000fea0003800000 */
[----:B------:R-:W-:Y:S01]  /*6a70*/  R2UR UR4, R25 ;  /* 0x00000000190472ca */ /* 0x000fe200000e0000 */
[----:B------:R-:W-:Y:S01]  /*6a80*/  BSSY.RECONVERGENT B0, `(.L_x_109) ;  /* 0x000003c000007945 */ /* 0x000fe20003800200 */
[----:B------:R-:W-:Y:S02]  /*6a90*/  SHF.L.U32 R87, R75, 0x2, RZ ;  /* 0x000000024b577819 */ /* 0x000fe400000006ff */
[----:B------:R-:W-:Y:S02]  /*6aa0*/  ISETP.NE.AND P0, PT, R76, RZ, PT ;  /* 0x000000ff4c00720c */ /* 0x000fe40003f05270 */
[----:B------:R-:W-:Y:S04]  /*6ab0*/  IADD3 R83, PT, PT, R28, R87, RZ ;  /* 0x000000571c537210 */ /* 0x000fe80007ffe0ff */
[----:B------:R-:W-:Y:S03]  /*6ac0*/  IADD3 R84, PT, PT, R74, R83, RZ ;  /* 0x000000534a547210 */ /* 0x000fe60007ffe0ff */
[----:B--2---:R-:W3:Y:S02]  /*6ad0*/  LDTM.16dp128bit.x8 R4, tmem[UR4] ;  /* 0x00000004000479ee */ /* 0x004ee40008180000 */
[C---:B---3--:R-:W-:Y:S01]  /*6ae0*/  FMUL R3, R24.reuse, R4 ;  /* 0x0000000418037220 */ /* 0x048fe20000400000 */
[C---:B------:R-:W-:Y:S01]  /*6af0*/  FMUL R0, R24.reuse, R5 ;  /* 0x0000000518007220 */ /* 0x040fe20000400000 */
[C---:B------:R-:W-:Y:S01]  /*6b00*/  FMUL R5, R24.reuse, R6 ;  /* 0x0000000618057220 */ /* 0x040fe20000400000 */
[----:B-1----:R-:W-:Y:S01]  /*6b10*/  FMUL R2, R24, R7 ;  /* 0x0000000718027220 */ /* 0x002fe20000400000 */
[----:B------:R-:W-:Y:S01]  /*6b20*/  FFMA R28, R26, R44, R3 ;  /* 0x0000002c1a1c7223 */ /* 0x000fe20000000003 */
[----:B------:R-:W-:Y:S01]  /*6b30*/  FMUL R7, R24, R8 ;  /* 0x0000000818077220 */ /* 0x000fe20000400000 */
        /* <DEDUP_REMOVED lines=9> */
[----:B------:R1:W-:Y:S01]  /*6bd0*/  STSM.16.M88.4 [R82+0x400], R28 ;  /* 0x0004001c52007844 */ /* 0x0003e20000000200 */
        /* <DEDUP_REMOVED lines=14> */
[C---:B------:R-:W-:Y:S01]  /*6cc0*/  FFMA R40, R26.reuse, R56, R15 ;  /* 0x000000381a287223 */ /* 0x040fe2000000000f */
[C---:B------:R-:W-:Y:S01]  /*6cd0*/  FFMA R41, R26.reuse, R57, R12 ;  /* 0x000000391a297223 */ /* 0x040fe2000000000c */
[C---:B------:R-:W-:Y:S01]  /*6ce0*/  FFMA R42, R26.reuse, R58, R17 ;  /* 0x0000003a1a2a7223 */ /* 0x040fe20000000011 */
[----:B------:R1:W-:Y:S01]  /*6cf0*/  STSM.16.M88.4 [R83], R36 ;  /* 0x0000002453007844 */ /* 0x0003e20000000200 */
[----:B------:R-:W-:Y:S05]  /*6d00*/  FFMA R43, R26, R59, R14 ;  /* 0x0000003b1a2b7223 */ /* 0x000fea000000000e */
[----:B------:R1:W-:Y:S01]  /*6d10*/  STSM.16.M88.4 [R84], R40 ;  /* 0x0000002854007844 */ /* 0x0003e20000000200 */
[----:B------:R-:W-:Y:S01]  /*6d20*/  @!PT LDS RZ, [RZ] ;  /* 0x00000000fffff984 */ /* 0x000fe20000000800 */
[----:B------:R-:W-:Y:S01]  /*6d30*/  @!PT LDS RZ, [RZ] ;  /* 0x00000000fffff984 */ /* 0x000fe20000000800 */
[----:B------:R-:W-:Y:S01]  /*6d40*/  @!PT LDS RZ, [RZ] ;  /* 0x00000000fffff984 */ /* 0x000fe20000000800 */
[----:B------:R-:W-:Y:S01]  /*6d50*/  @!PT LDS RZ, [RZ] ;  /* 0x00000000fffff984 */ /* 0x000fe20000000800 */
[----:B------:R2:W-:Y:S06]  /*6d60*/  MEMBAR.ALL.CTA ;  /* 0x0000000000007992 */ /* 0x0005ec0000008000 */
[----:B--2---:R-:W2:Y:S02]  /*6d70*/  FENCE.VIEW.ASYNC.S ;  /* 0x00000000000073c6 */ /* 0x004ea40000000000 */
[----:B--2---:R-:W-:Y:S06]  /*6d80*/  BAR.SYNC.DEFER_BLOCKING 0x1, 0x80 ;  /* 0x0042000000007b1d */ /* 0x004fec0000010000 */
[----:B------:R-:W-:Y:S05]  /*6d90*/  @P0 BRA `(.L_x_110) ;  /* 0x0000000000280947 */ /* 0x000fea0003800000 */
[----:B------:R-:W-:Y:S01]  /*6da0*/  UIADD3 UR4, UPT, UPT, UR43, 0x400, URZ ;  /* 0x000004002b047890 */ /* 0x000fe2000fffe0ff */
[----:B------:R-:W-:Y:S05]  /*6db0*/  UMOV UR51, UR36 ;  /* 0x0000002400337c82 */ /* 0x000fea0008000000 */
[----:B------:R-:W-:Y:S01]  /*6dc0*/  MOV R69, UR4 ;  /* 0x0000000400457c02 */ /* 0x000fe20008000f00 */
[----:B------:R-:W-:Y:S03]  /*6dd0*/  UIADD3 UR4, UP0, UPT, UR54, 0x680, URZ ;  /* 0x0000068036047890 */ /* 0x000fe6000ff1e0ff */
[----:B------:R-:W-:Y:S01]  /*6de0*/  R2UR UR48, R69 ;  /* 0x00000000453072ca */ /* 0x000fe200000e0000 */
[----:B------:R-:W-:Y:S11]  /*6df0*/  UIADD3.X UR5, UPT, UPT, URZ, UR55, URZ, UP0, !UPT ;  /* 0x00000037ff057290 */ /* 0x000ff600087fe4ff */
[----:B------:R-:W-:Y:S01]  /*6e00*/  @!UPT UIADD3 URZ, UPT, UPT, URZ, URZ, URZ ;  /* 0x000000fffffff290 */ /* 0x000fe2000fffe0ff */
[----:B------:R2:W-:Y:S01]  /*6e10*/  UTMASTG.3D [UR48], [UR4] ;  /* 0x00000030040073b5 */ /* 0x0005e20008010000 */
[----:B------:R0:W-:Y:S01]  /*6e20*/  UTMACMDFLUSH ;  /* 0x00000000000079b7 */ /* 0x0001e20000000000 */
[----:B--2---:R-:W-:Y:S04]  /*6e30*/  DEPBAR.LE SB0, 0x1 ;  /* 0x000080400000791a */ /* 0x004fe80000000000 */
.L_x_110:
[----:B------:R-:W-:Y:S05]  /*6e40*/  BSYNC.RECONVERGENT B0 ;  /* 0x0000000000007941 */ /* 0x000fea0003800200 */
.L_x_109:
[----:B------:R-:W-:Y:S01]  /*6e50*/  BAR.SYNC.DEFER_BLOCKING 0x1, 0x80 ;  /* 0x0042000000007b1d */ /* 0x000fe20000010000 */
[----:B------:R-:W-:Y:S01]  /*6e60*/  ISETP.NE.AND P1, PT, R80, RZ, PT ;  /* 0x000000ff5000720c */ /* 0x000fe20003f25270 */
[----:B------:R-:W-:Y:S01]  /*6e70*/  UISETP.NE.AND UP0, UPT, UR52, URZ, UPT ;  /* 0x000000ff3400728c */ /* 0x000fe2000bf05270 */
[----:B------:R-:W-:Y:S11]  /*6e80*/  LEA R3, R88, UR43, 0x3 ;  /* 0x0000002b58037c11 */ /* 0x000ff6000f8e18ff */
[----:B------:R-:W-:Y:S01]  /*6e90*/  @P1 SHF.L.U32 R4, RZ, 0x1f, RZ ;  /* 0x0000001fff041819 */ /* 0x000fe200000006ff */
[----:B------:R-:W-:Y:S06]  /*6ea0*/  BRA.U !UP0, `(.L_x_111) ;  /* 0x0000000108247547 */ /* 0x000fec000b800000 */
[----:B------:R-:W2:Y:S01]  /*6eb0*/  S2R R0, SR_CgaCtaId ;  /* 0x0000000000007919 */ /* 0x000ea20000008800 */
[----:B------:R-:W-:Y:S01]  /*6ec0*/  IMAD.U32 R2, RZ, RZ, UR47 ;  /* 0x0000002fff027e24 */ /* 0x000fe2000f8e00ff */
[----:B------:R-:W-:Y:S04]  /*6ed0*/  UIADD3 UR4, UPT, UPT, UR47, 0x1, URZ ;  /* 0x000000012f047890 */ /* 0x000fe8000fffe0ff */
[----:B------:R-:W-:Y:S01]  /*6ee0*/  @P1 LEA R2, R2, UR43, 0x3 ;  /* 0x0000002b02021c11 */ /* 0x000fe2000f8e18ff */
[----:B------:R-:W-:Y:S04]  /*6ef0*/  UISETP.NE.AND UP0, UPT, UR4, 0x4, UPT ;  /* 0x000000040400788c */ /* 0x000fe8000bf05270 */
[----:B------:R-:W-:Y:S01]  /*6f00*/  @P1 VIADD R5, R2, 0x60 ;  /* 0x0000006002051836 */ /* 0x000fe20000000000 */
[----:B------:R-:W-:Y:S04]  /*6f10*/  USEL UR47, UR4, URZ, UP0 ;  /* 0x000000ff042f7287 */ /* 0x000fe80008000000 */
[----:B--2---:R-:W-:Y:S04]  /*6f20*/  @P1 PRMT R0, R0, 0x654, R5 ;  /* 0x0000065400001816 */ /* 0x004fe80000000005 */
[----:B------:R2:W-:Y:S04]  /*6f30*/  @P1 SYNCS.ARRIVE.TRANS64.RED.A1T0 RZ, [R0+URZ], RZ ;  /* 0x000000ff00ff19a7 */ /* 0x0005e800081004ff */
.L_x_111:
[----:B------:R-:W3:Y:S01]  /*6f40*/  @P1 SYNCS.PHASECHK.TRANS64.TRYWAIT P0, [R3+URZ+0x40], R4 ;  /* 0x00004004030015a7 */ /* 0x000ee200080011ff */
[----:B------:R-:W-:Y:S01]  /*6f50*/  BSSY B1, `(.L_x_112) ;  /* 0x0000017000017945 */ /* 0x000fe20003800000 */
[----:B---3--:R-:W-:Y:S03]  /*6f60*/  @P1 SEL R90, RZ, 0x1, !P0 ;  /* 0x00000001ff5a1807 */ /* 0x008fe60004000000 */
[----:B------:R-:W-:Y:S05]  /*6f70*/  @!P1 BRA `(.L_x_113) ;  /* 0x0000000000509947 */ /* 0x000fea0003800000 */
[----:B------:R-:W-:Y:S01]  /*6f80*/  ISETP.NE.AND P1, PT, R91, RZ, PT ;  /* 0x000000ff5b00720c */ /* 0x000fe20003f25270 */
[----:B------:R-:W-:Y:S01]  /*6f90*/  BSSY B0, `(.L_x_114) ;  /* 0x000000a000007945 */ /* 0x000fe20003800000 */
[----:B------:R-:W-:Y:S11]  /*6fa0*/  ISETP.NE.AND P0, PT, R90, RZ, PT ;  /* 0x000000ff5a00720c */ /* 0x000ff60003f05270 */
[----:B------:R-:W-:Y:S04]  /*6fb0*/  @P1 IMAD R4, R88, 0x2000, R89 ;  /* 0x0000200058041824 */ /* 0x000fe800078e0259 */
[----:B------:R-:W-:Y:S05]  /*6fc0*/  @P1 VIADD R2, R4, UR43 ;  /* 0x0000002b04021c36 */ /* 0x000fea0008000000 */
[----:B------:R-:W-:Y:S01]  /*6fd0*/  @P1 IADD3 R5, PT, PT, R87, R2, RZ ;  /* 0x0000000257051210 */ /* 0x000fe20007ffe0ff */
[----:B------:R-:W-:Y:S01]  /*6fe0*/  @P1 IMAD.IADD R2, R74, 0x1, R2 ;  /* 0x000000014a021824 */ /* 0x000fe200078e0202 */
[----:B------:R-:W-:Y:S06]  /*6ff0*/  @P0 BRA `(.L_x_115) ;  /* 0x00000000000c0947 */ /* 0x000fec0003800000 */
[----:B--2---:R-:W-:Y:S04]  /*7000*/  SHF.L.U32 R0, RZ, 0x1f, RZ ;  /* 0x0000001fff007819 */ /* 0x004fe800000006ff */
[----:B------:R-:W2:Y:S02]  /*7010*/  SYNCS.PHASECHK.TRANS64.TRYWAIT P0, [R3+URZ+0x40], R0 ;  /* 0x00004000030075a7 */ /* 0x000ea400080011ff */
[----:B--2---:R-:W-:Y:S05]  /*7020*/  @!P0 BRA `(.L_x_116) ;  /* 0x0000004000d48947 */ /* 0x004fea0003800000 */
.L_x_115:
[----:B------:R-:W-:Y:S05]  /*7030*/  BSYNC B0 ;  /* 0x0000000000007941 */ /* 0x000fea0003800000 */
.L_x_114:
[----:B------:R-:W-:Y:S02]  /*7040*/  ISETP.NE.AND P0, PT, R91, RZ, PT ;  /* 0x000000ff5b00720c */ /* 0x000fe40003f05270 */
[----:B------:R-:W-:Y:S11]  /*7050*/  IADD3 R88, PT, PT, R88, 0x1, RZ ;  /* 0x0000000158587810 */ /* 0x000ff60007ffe0ff */
[----:B--2---:R-:W-:Y:S01]  /*7060*/  @P0 IMAD.IADD R0, R74, 0x1, R5 ;  /* 0x000000014a000824 */ /* 0x004fe200078e0205 */
[----:B------:R-:W-:Y:S05]  /*7070*/  @P0 WARPSYNC.ALL ;  /* 0x0000000000000948 */ /* 0x000fea0003800000 */
[----:B------:R3:W4:Y:S04]  /*7080*/  @P0 LDSM.16.M88.4 R44, [R4+UR43+0x400] ;  /* 0x0004002b042c083b */ /* 0x0007280008000200 */
[----:B------:R3:W2:Y:S04]  /*7090*/  @P0 LDSM.16.M88.4 R48, [R2+0x400] ;  /* 0x000400000230083b */ /* 0x0006a80000000200 */
[----:B------:R3:W1:Y:S04]  /*70a0*/  @P0 LDSM.16.M88.4 R52, [R5+0x400] ;  /* 0x000400000534083b */ /* 0x0006680000000200 */
[----:B------:R3:W1:Y:S02]  /*70b0*/  @P0 LDSM.16.M88.4 R56, [R0+0x400] ;  /* 0x000400000038083b */ /* 0x0006640000000200 */
.L_x_113:
[----:B------:R-:W-:Y:S05]  /*70c0*/  BSYNC B1 ;  /* 0x0000000000017941 */ /* 0x000fea0003800000 */
.L_x_112:
[----:B--23--:R-:W-:Y:S05]  /*70d0*/  VIADD R0, R25, 0x20 ;  /* 0x0000002019007836 */ /* 0x00cfea0000000000 */
[----:B------:R-:W-:Y:S04]  /*70e0*/  SHF.R.U32.HI R0, RZ, 0x15, R0 ;  /* 0x00000015ff007819 */ /* 0x000fe80000011600 */
[----:B------:R-:W-:Y:S11]  /*70f0*/  LOP3.LUT P0, RZ, R0, 0x3, R65, 0x48, !PT ;  /* 0x0000000300ff7812 */ /* 0x000ff60007804841 */
[----:B------:R-:W-:Y:S02]  /*7100*/  @!UPT UIADD3 URZ, UPT, UPT, URZ, URZ, URZ ;  /* 0x000000fffffff290 */ /* 0x000fe4000fffe0ff */
[----:B------:R-:W-:Y:S05]  /*7110*/  @!P0 BRA `(.L_x_117) ;  /* 0x0000000000408947 */ /* 0x000fea0003800000 */
[----:B------:R-:W2:Y:S01]  /*7120*/  LDCU.64 UR8, c[0x4][0x70] ;  /* 0x01000e00ff0877ac */ /* 0x000ea20008000a00 */
[----:B------:R-:W-:Y:S01]  /*7130*/  MOV R3, 0x0 ;  /* 0x0000000000037802 */ /* 0x000fe20000000f00 */
[----:B------:R-:W-:Y:S02]  /*7140*/  HFMA2 R12, -RZ, RZ, 0, 5.9604644775390625e-08 ;  /* 0x00000001ff0c7431 */ /* 0x000fe400000001ff */
[----:B------:R-:W-:Y:S02]  /*7150*/  IMAD.MOV.U32 R8, RZ, RZ, 0x192 ;  /* 0x00000192ff087424 */ /* 0x000fe400078e00ff */
[----:B------:R-:W-:Y:S01]  /*7160*/  IMAD.MOV.U32 R13, RZ, RZ, RZ ;  /* 0x000000ffff0d7224 */ /* 0x000fe200078e00ff */
[----:B------:R-:W3:Y:S01]  /*7170*/  LDCU.64 UR6, c[0x4][0x78] ;  /* 0x01000f00ff0677ac */ /* 0x000ee20008000a00 */
[----:B------:R-:W1:Y:S01]  /*7180*/  LDC.64 R2, c[0x4][R3] ;  /* 0x0100000003027b82 */ /* 0x000e620000000a00 */
[----:B------:R-:W5:Y:S01]  /*7190*/  LDCU.64 UR4, c[0x4][0x10] ;  /* 0x01000200ff0477ac */ /* 0x000f620008000a00 */
[----:B--2---:R-:W-:Y:S01]  /*71a0*/  MOV R5, UR9 ;  /* 0x0000000900057c02 */ /* 0x004fe20008000f00 */
[----:B------:R-:W-:Y:S01]  /*71b0*/  IMAD.U32 R4, RZ, RZ, UR8 ;  /* 0x00000008ff047e24 */ /* 0x000fe2000f8e00ff */
[----:B---3--:R-:W-:Y:S01]  /*71c0*/  MOV R7, UR7 ;  /* 0x0000000700077c02 */ /* 0x008fe20008000f00 */
[----:B------:R-:W-:Y:S01]  /*71d0*/  IMAD.U32 R6, RZ, RZ, UR6 ;  /* 0x00000006ff067e24 */ /* 0x000fe2000f8e00ff */
[----:B-----5:R-:W-:Y:S01]  /*71e0*/  MOV R11, UR5 ;  /* 0x00000005000b7c02 */ /* 0x020fe20008000f00 */
[----:B------:R-:W-:Y:S02]  /*71f0*/  IMAD.U32 R10, RZ, RZ, UR4 ;  /* 0x00000004ff0a7e24 */ /* 0x000fe4000f8e00ff */
[----:B------:R-:W-:Y:S07]  /*7200*/  LEPC R20, `(.L_x_117) ;  /* 0x000000001014794e */ /* 0x000fee0000000000 */
[----:B-1--4-:R-:W-:Y:S05]  /*7210*/  CALL.ABS.NOINC R2 ;  /* 0x0000000002007343 */ /* 0x012fea0003c00000 */
.L_x_117:
[----:B------:R-:W2:Y:S01]  /*7220*/  S2R R86, SR_CgaCtaId ;  /* 0x0000000000567919 */ /* 0x000ea20000008800 */
[----:B------:R-:W-:Y:S05]  /*7230*/  WARPSYNC.ALL ;  /* 0x0000000000007948 */ /* 0x000fea0003800000 */
[----:B------:R-:W-:Y:S01]  /*7240*/  R2UR UR4, R25 ;  /* 0x00000000190472ca */ /* 0x000fe200000e0000 */
[----:B------:R-:W-:Y:S01]  /*7250*/  BSSY.RECONVERGENT B0, `(.L_x_118) ;  /* 0x000003f000007945 */ /* 0x000fe20003800200 */
[----:B------:R-:W-:Y:S02]  /*7260*/  ISETP.NE.AND P6, PT, R80, RZ, PT ;  /* 0x000000ff5000720c */ /* 0x000fe40003fc5270 */
[----:B------:R-:W-:Y:S02]  /*7270*/  ISETP.NE.AND P0, PT, R76, RZ, PT ;  /* 0x000000ff4c00720c */ /* 0x000fe40003f05270 */
[----:B------:R-:W-:Y:S07]  /*7280*/  MOV R20, UR47 ;  /* 0x0000002f00147c02 */ /* 0x000fee0008000f00 */
[----:B------:R-:W3:Y:S02]  /*7290*/  LDTM.16dp128bit.x8 R4, tmem[UR4+0x20] ;  /* 0x00002004000479ee */ /* 0x000ee40008180000 */
[----:B------:R-:W-:Y:S02]  /*72a0*/  @P6 LEA R20, R20, UR43, 0x3 ;  /* 0x0000002b14146c11 */ /* 0x000fe4000f8e18ff */
[----:B------:R-:W-:Y:S02]  /*72b0*/  @P6 SHF.L.U32 R93, RZ, 0x1f, RZ ;  /* 0x0000001fff5d6819 */ /* 0x000fe400000006ff */
[----:B------:R-:W-:Y:S02]  /*72c0*/  @P6 IADD3 R21, PT, PT, R20, 0x60, RZ ;  /* 0x0000006014156810 */ /* 0x000fe40007ffe0ff */
[----:B------:R-:W-:Y:S01]  /*72d0*/  LEA R20, R88, UR43, 0x3 ;  /* 0x0000002b58147c11 */ /* 0x000fe2000f8e18ff */
[C---:B---3--:R-:W-:Y:S01]  /*72e0*/  FMUL R3, R24.reuse, R4 ;  /* 0x0000000418037220 */ /* 0x048fe20000400000 */
[C---:B------:R-:W-:Y:S01]  /*72f0*/  FMUL R0, R24.reuse, R5 ;  /* 0x0000000518007220 */ /* 0x040fe20000400000 */
[C---:B------:R-:W-:Y:S01]  /*7300*/  FMUL R5, R24.reuse, R6 ;  /* 0x0000000618057220 */ /* 0x040fe20000400000 */
[----:B------:R-:W-:Y:S01]  /*7310*/  FMUL R2, R24, R7 ;  /* 0x0000000718027220 */ /* 0x000fe20000400000 */
[----:B-1--4-:R-:W-:Y:S01]  /*7320*/  FFMA R28, R26, R44, R3 ;  /* 0x0000002c1a1c7223 */ /* 0x012fe20000000003 */
        /* <DEDUP_REMOVED lines=28> */
[----:B------:R1:W-:Y:S01]  /*74f0*/  STSM.16.M88.4 [R83+0x2000], R36 ;  /* 0x0020002453007844 */ /* 0x0003e20000000200 */
[----:B------:R-:W-:Y:S01]  /*7500*/  FFMA R43, R26, R59, R2 ;  /* 0x0000003b1a2b7223 */ /* 0x000fe20000000002 */
[----:B--2---:R-:W-:Y:S04]  /*7510*/  @P6 PRMT R21, R86, 0x654, R21 ;  /* 0x0000065456156816 */ /* 0x004fe80000000015 */
[----:B------:R1:W-:Y:S01]  /*7520*/  STSM.16.M88.4 [R84+0x2000], R40 ;  /* 0x0020002854007844 */ /* 0x0003e20000000200 */
        /* <DEDUP_REMOVED lines=8> */
[----:B------:R-:W-:Y:S02]  /*75b0*/  UIADD3 UR4, UP0, UPT, UR54, 0x680, URZ ;  /* 0x0000068036047890 */ /* 0x000fe4000ff1e0ff */
[----:B------:R-:W-:Y:S02]  /*75c0*/  UIADD3 UR9, UPT, UPT, UR49, 0x20, URZ ;  /* 0x0000002031097890 */ /* 0x000fe4000fffe0ff */
[----:B------:R-:W-:Y:S02]  /*75d0*/  UIADD3 UR8, UPT, UPT, UR43, 0x2400, URZ ;  /* 0x000024002b087890 */ /* 0x000fe4000fffe0ff */
[----:B------:R-:W-:Y:S01]  /*75e0*/  UIADD3.X UR5, UPT, UPT, URZ, UR55, URZ, UP0, !UPT ;  /* 0x00000037ff057290 */ /* 0x000fe200087fe4ff */
[----:B------:R-:W-:Y:S01]  /*75f0*/  UMOV UR10, UR50 ;  /* 0x00000032000a7c82 */ /* 0x000fe20008000000 */
[----:B------:R-:W-:Y:S07]  /*7600*/  UMOV UR11, UR36 ;  /* 0x00000024000b7c82 */ /* 0x000fee0008000000 */
[----:B------:R2:W-:Y:S01]  /*7610*/  UTMASTG.3D [UR8], [UR4] ;  /* 0x00000008040073b5 */ /* 0x0005e20008010000 */
[----:B------:R0:W-:Y:S01]  /*7620*/  UTMACMDFLUSH ;  /* 0x00000000000079b7 */ /* 0x0001e20000000000 */
[----:B--2---:R-:W-:Y:S04]  /*7630*/  DEPBAR.LE SB0, 0x1 ;  /* 0x000080400000791a */ /* 0x004fe80000000000 */
.L_x_119:
[----:B------:R-:W-:Y:S05]  /*7640*/  BSYNC.RECONVERGENT B0 ;  /* 0x0000000000007941 */ /* 0x000fea0003800200 */
.L_x_118:
[----:B------:R-:W-:Y:S01]  /*7650*/  BAR.SYNC.DEFER_BLOCKING 0x1, 0x80 ;  /* 0x0042000000007b1d */ /* 0x000fe20000010000 */
[----:B------:R-:W-:Y:S04]  /*7660*/  UIADD3 UR4, UPT, UPT, UR47, 0x1, URZ ;  /* 0x000000012f047890 */ /* 0x000fe8000fffe0ff */
[----:B------:R-:W-:Y:S04]  /*7670*/  UISETP.NE.AND UP0, UPT, UR4, 0x4, UPT ;  /* 0x000000040400788c */ /* 0x000fe8000bf05270 */
[----:B------:R-:W-:Y:S01]  /*7680*/  USEL UR46, UR4, URZ, UP0 ;  /* 0x000000ff042e7287 */ /* 0x000fe20008000000 */
[----:B------:R2:W-:Y:S01]  /*7690*/  @P6 SYNCS.ARRIVE.TRANS64.RED.A1T0 RZ, [R21+URZ], RZ ;  /* 0x000000ff15ff69a7 */ /* 0x0005e200081004ff */
[----:B------:R-:W-:Y:S01]  /*76a0*/  BSSY B1, `(.L_x_120) ;  /* 0x0000018000017945 */ /* 0x000fe20003800000 */
[----:B------:R-:W3:Y:S02]  /*76b0*/  @P6 SYNCS.PHASECHK.TRANS64.TRYWAIT P0, [R20+URZ+0x40], R93 ;  /* 0x0000405d140065a7 */ /* 0x000ee400080011ff */
[----:B---3--:R-:W-:Y:S01]  /*76c0*/  @P6 SEL R90, RZ, 0x1, !P0 ;  /* 0x00000001ff5a6807 */ /* 0x008fe20004000000 */
[----:B--2---:R-:W-:Y:S06]  /*76d0*/  @!P6 BRA `(.L_x_121) ;  /* 0x000000000050e947 */ /* 0x004fec0003800000 */
        /* <DEDUP_REMOVED lines=8> */
[----:B------:R-:W-:Y:S04]  /*7760*/  SHF.L.U32 R5, RZ, 0x1f, RZ ;  /* 0x0000001fff057819 */ /* 0x000fe800000006ff */
[----:B------:R-:W2:Y:S02]  /*7770*/  SYNCS.PHASECHK.TRANS64.TRYWAIT P0, [R20+URZ+0x40], R5 ;  /* 0x00004005140075a7 */ /* 0x000ea400080011ff */
[----:B--2---:R-:W-:Y:S05]  /*7780*/  @!P0 BRA `(.L_x_124) ;  /* 0x0000003c00108947 */ /* 0x004fea0003800000 */
.L_x_123:
[----:B------:R-:W-:Y:S05]  /*7790*/  BSYNC B0 ;  /* 0x0000000000007941 */ /* 0x000fea0003800000 */
.L_x_122:
[----:B------:R-:W-:Y:S02]  /*77a0*/  ISETP.NE.AND P0, PT, R91, RZ, PT ;  /* 0x000000ff5b00720c */ /* 0x000fe40003f05270 */
[----:B------:R-:W-:Y:S11]  /*77b0*/  IADD3 R88, PT, PT, R88, 0x1, RZ ;  /* 0x0000000158587810 */ /* 0x000ff60007ffe0ff */
[----:B------:R-:W-:Y:S01]  /*77c0*/  @P0 IMAD.IADD R4, R74, 0x1, R3 ;  /* 0x000000014a040824 */ /* 0x000fe200078e0203 */
[----:B------:R-:W-:Y:S05]  /*77d0*/  @P0 WARPSYNC.ALL ;  /* 0x0000000000000948 */ /* 0x000fea0003800000 */
[----:B------:R3:W4:Y:S04]  /*77e0*/  @P0 LDSM.16.M88.4 R44, [R2+UR43+0x400] ;  /* 0x0004002b022c083b */ /* 0x0007280008000200 */
[----:B------:R3:W1:Y:S04]  /*77f0*/  @P0 LDSM.16.M88.4 R48, [R0+0x400] ;  /* 0x000400000030083b */ /* 0x0006680000000200 */
[----:B------:R3:W1:Y:S04]  /*7800*/  @P0 LDSM.16.M88.4 R52, [R3+0x400] ;  /* 0x000400000334083b */ /* 0x0006680000000200 */
[----:B------:R3:W1:Y:S02]  /*7810*/  @P0 LDSM.16.M88.4 R56, [R4+0x400] ;  /* 0x000400000438083b */ /* 0x0006640000000200 */
.L_x_121:
[----:B------:R-:W-:Y:S05]  /*7820*/  BSYNC B1 ;  /* 0x0000000000017941 */ /* 0x000fea0003800000 */
.L_x_120:
[----:B---3--:R-:W-:Y:S05]  /*7830*/  VIADD R0, R25, 0x40 ;  /* 0x0000004019007836 */ /* 0x008fea0000000000 */
        /* <DEDUP_REMOVED lines=20> */
.L_x_125:
[----:B------:R-:W-:Y:S05]  /*7980*/  WARPSYNC.ALL ;  /* 0x0000000000007948 */ /* 0x000fea0003800000 */
[----:B------:R-:W-:Y:S01]  /*7990*/  R2UR UR4, R25 ;  /* 0x00000000190472ca */ /* 0x000fe200000e0000 */
[----:B------:R-:W-:Y:S01]  /*79a0*/  BSSY.RECONVERGENT B0, `(.L_x_126) ;  /* 0x000003f000007945 */ /* 0x000fe20003800200 */
[----:B------:R-:W-:Y:S02]  /*79b0*/  ISETP.NE.AND P6, PT, R80, RZ, PT ;  /* 0x000000ff5000720c */ /* 0x000fe40003fc5270 */
[----:B------:R-:W-:Y:S02]  /*79c0*/  ISETP.NE.AND P0, PT, R76, RZ, PT ;  /* 0x000000ff4c00720c */ /* 0x000fe40003f05270 */
[----:B--2---:R-:W-:Y:S07]  /*79d0*/  MOV R20, UR46 ;  /* 0x0000002e00147c02 */ /* 0x004fee0008000f00 */
[----:B------:R-:W2:Y:S02]  /*79e0*/  LDTM.16dp128bit.x8 R4, tmem[UR4+0x40] ;  /* 0x00004004000479ee */ /* 0x000ea40008180000 */
[----:B------:R-:W-:Y:S02]  /*79f0*/  @P6 LEA R20, R20, UR43, 0x3 ;  /* 0x0000002b14146c11 */ /* 0x000fe4000f8e18ff */
[----:B------:R-:W-:Y:S02]  /*7a00*/  @P6 SHF.L.U32 R93, RZ, 0x1f, RZ ;  /* 0x0000001fff5d6819 */ /* 0x000fe400000006ff */
[----:B------:R-:W-:Y:S02]  /*7a10*/  @P6 IADD3 R21, PT, PT, R20, 0x60, RZ ;  /* 0x0000006014156810 */ /* 0x000fe40007ffe0ff */
[----:B------:R-:W-:Y:S02]  /*7a20*/  LEA R20, R88, UR43, 0x3 ;  /* 0x0000002b58147c11 */ /* 0x000fe4000f8e18ff */
[----:B------:R-:W-:Y:S01]  /*7a30*/  @P6 PRMT R21, R86, 0x654, R21 ;  /* 0x0000065456156816 */ /* 0x000fe20000000015 */
[C---:B--2---:R-:W-:Y:S01]  /*7a40*/  FMUL R3, R24.reuse, R4 ;  /* 0x0000000418037220 */ /* 0x044fe20000400000 */
        /* <DEDUP_REMOVED lines=33> */
[----:B------:R-:W-:Y:S05]  /*7c60*/  FFMA R43, R26, R59, R2 ;  /* 0x0000003b1a2b7223 */ /* 0x000fea0000000002 */
        /* <DEDUP_REMOVED lines=18> */
.L_x_127:
[----:B------:R-:W-:Y:S05]  /*7d90*/  BSYNC.RECONVERGENT B0 ;  /* 0x0000000000007941 */ /* 0x000fea0003800200 */
.L_x_126:
[----:B------:R-:W-:Y:S01]  /*7da0*/  BAR.SYNC.DEFER_BLOCKING 0x1, 0x80 ;  /* 0x0042000000007b1d */ /* 0x000fe20000010000 */
[----:B------:R-:W-:Y:S01]  /*7db0*/  UIADD3 UR4, UPT, UPT, UR46, 0x1, URZ ;  /* 0x000000012e047890 */ /* 0x000fe2000fffe0ff */
[----:B------:R-:W-:Y:S03]  /*7dc0*/  HFMA2 R92, -RZ, RZ, 0, 0 ;  /* 0x00000000ff5c7431 */ /* 0x000fe600000001ff */
        /* <DEDUP_REMOVED lines=18> */
.L_x_131:
[----:B------:R-:W-:Y:S05]  /*7ef0*/  BSYNC B0 ;  /* 0x0000000000007941 */ /* 0x000fea0003800000 */
.L_x_130:
[----:B------:R-:W-:Y:S01]  /*7f00*/  ISETP.NE.AND P0, PT, R91, RZ, PT ;  /* 0x000000ff5b00720c */ /* 0x000fe20003f05270 */
[----:B------:R-:W-:Y:S11]  /*7f10*/  VIADD R88, R88, 0x1 ;  /* 0x0000000158587836 */ /* 0x000ff60000000000 */
[----:B------:R-:W-:Y:S01]  /*7f20*/  @!UPT UIADD3 URZ, UPT, UPT, URZ, URZ, URZ ;  /* 0x000000fffffff290 */ /* 0x000fe2000fffe0ff */
[----:B------:R-:W-:Y:S01]  /*7f30*/  @P0 IMAD.IADD R4, R74, 0x1, R3 ;  /* 0x000000014a040824 */ /* 0x000fe200078e0203 */
[----:B------:R-:W-:Y:S05]  /*7f40*/  @P0 WARPSYNC.ALL ;  /* 0x0000000000000948 */ /* 0x000fea0003800000 */
[----:B------:R3:W4:Y:S04]  /*7f50*/  @P0 LDSM.16.M88.4 R44, [R2+UR43+0x400] ;  /* 0x0004002b022c083b */ /* 0x0007280008000200 */
[----:B------:R3:W1:Y:S04]  /*7f60*/  @P0 LDSM.16.M88.4 R48, [R0+0x400] ;  /* 0x000400000030083b */ /* 0x0006680000000200 */
[----:B------:R3:W1:Y:S04]  /*7f70*/  @P0 LDSM.16.M88.4 R52, [R3+0x400] ;  /* 0x000400000334083b */ /* 0x0006680000000200 */
[----:B------:R3:W1:Y:S01]  /*7f80*/  @P0 LDSM.16.M88.4 R56, [R4+0x400] ;  /* 0x000400000438083b */ /* 0x0006620000000200 */
[C---:B------:R-:W-:Y:S04]  /*7f90*/  ISETP.NE.AND P0, PT, R88.reuse, 0x4, PT ;  /* 0x000000045800780c */ /* 0x040fe80003f05270 */
[----:B------:R-:W-:Y:S02]  /*7fa0*/  SEL R88, R88, RZ, P0 ;  /* 0x000000ff58587207 */ /* 0x000fe40000000000 */
[----:B------:R-:W-:Y:S02]  /*7fb0*/  SEL R92, RZ, 0x1, P0 ;  /* 0x00000001ff5c7807 */ /* 0x000fe40000000000 */
.L_x_129:
[----:B------:R-:W-:Y:S05]  /*7fc0*/  BSYNC B1 ;  /* 0x0000000000017941 */ /* 0x000fea0003800000 */
.L_x_128:
        /* <DEDUP_REMOVED lines=21> */
.L_x_133:
        /* <DEDUP_REMOVED lines=8> */
[----:B------:R-:W-:Y:S02]  /*81a0*/  @P6 SHF.L.U32 R93, R92, 0x1f, RZ ;  /* 0x0000001f5c5d6819 */ /* 0x000fe400000006ff */
        /* <DEDUP_REMOVED lines=56> */
.L_x_135:
[----:B------:R-:W-:Y:S05]  /*8530*/  BSYNC.RECONVERGENT B0 ;  /* 0x0000000000007941 */ /* 0x000fea0003800200 */
.L_x_134:
        /* <DEDUP_REMOVED lines=17> */
[----:B------:R-:W-:Y:S04]  /*8650*/  SHF.L.U32 R5, R92, 0x1f, RZ ;  /* 0x0000001f5c057819 */ /* 0x000fe800000006ff */
[----:B------:R-:W2:Y:S02]  /*8660*/  SYNCS.PHASECHK.TRANS64.TRYWAIT P0, [R20+URZ+0x40], R5 ;  /* 0x00004005140075a7 */ /* 0x000ea400080011ff */
[----:B--2---:R-:W-:Y:S05]  /*8670*/  @!P0 BRA `(.L_x_140) ;  /* 0x0000002c007c8947 */ /* 0x004fea0003800000 */
.L_x_139:
[----:B------:R-:W-:Y:S05]  /*8680*/  BSYNC B0 ;  /* 0x0000000000007941 */ /* 0x000fea0003800000 */
.L_x_138:
        /* <DEDUP_REMOVED lines=10> */
[----:B--2---:R-:W-:Y:S02]  /*8730*/  SEL R5, RZ, 0x1, P0 ;  /* 0x00000001ff057807 */ /* 0x004fe40000000000 */
[----:B------:R-:W-:Y:S02]  /*8740*/  SEL R88, R88, RZ, P0 ;  /* 0x000000ff58587207 */ /* 0x000fe40000000000 */
[----:B------:R-:W-:Y:S02]  /*8750*/  LOP3.LUT R92, R92, R5, RZ, 0x3c, !PT ;  /* 0x000000055c5c7212 */ /* 0x000fe400078e3cff */
.L_x_137:
[----:B------:R-:W-:Y:S05]  /*8760*/  BSYNC B1 ;  /* 0x0000000000017941 */ /* 0x000fea0003800000 */
.L_x_136:
        /* <DEDUP_REMOVED lines=21> */
.L_x_141:
[----:B------:R-:W-:Y:S05]  /*88c0*/  WARPSYNC.ALL ;  /* 0x0000000000007948 */ /* 0x000fea0003800000 */
[----:B------:R-:W-:Y:S01]  /*88d0*/  R2UR UR4, R25 ;  /* 0x00000000190472ca */ /* 0x000fe200000e0000 */
[----:B------:R-:W-:Y:S01]  /*88e0*/  BSSY.RECONVERGENT B0, `(.L_x_142) ;  /* 0x0000042000007945 */ /* 0x000fe20003800200 */
[----:B------:R-:W-:Y:S02]  /*88f0*/  ISETP.NE.AND P6, PT, R80, RZ, PT ;  /* 0x000000ff5000720c */ /* 0x000fe40003fc5270 */
[----:B------:R-:W-:Y:S02]  /*8900*/  ISETP.NE.AND P0, PT, R76, RZ, PT ;  /* 0x000000ff4c00720c */ /* 0x000fe40003f05270 */
[----:B------:R-:W-:Y:S07]  /*8910*/  MOV R20, UR47 ;  /* 0x0000002f00147c02 */ /* 0x000fee0008000f00 */
        /* <DEDUP_REMOVED lines=50> */
[----:B------:R-:W-:Y:S02]  /*8c40*/  UIADD3 UR4, UPT, UPT, UR43, 0x400, URZ ;  /* 0x000004002b047890 */ /* 0x000fe4000fffe0ff */
[----:B------:R-:W-:Y:S01]  /*8c50*/  UIADD3 UR9, UPT, UPT, UR49, 0x80, URZ ;  /* 0x0000008031097890 */ /* 0x000fe2000fffe0ff */
[----:B------:R-:W-:Y:S01]  /*8c60*/  UMOV UR10, UR50 ;  /* 0x00000032000a7c82 */ /* 0x000fe20008000000 */
[----:B------:R-:W-:Y:S02]  /*8c70*/  UMOV UR11, UR36 ;  /* 0x00000024000b7c82 */ /* 0x000fe40008000000 */
        /* <DEDUP_REMOVED lines=8> */
.L_x_143:
[----:B------:R-:W-:Y:S05]  /*8d00*/  BSYNC.RECONVERGENT B0 ;  /* 0x0000000000007941 */ /* 0x000fea0003800200 */
.L_x_142:
        /* <DEDUP_REMOVED lines=20> */
.L_x_147:
[----:B------:R-:W-:Y:S05]  /*8e50*/  BSYNC B0 ;  /* 0x0000000000007941 */ /* 0x000fea0003800000 */
.L_x_146:
        /* <DEDUP_REMOVED lines=13> */
.L_x_145:
[----:B------:R-:W-:Y:S05]  /*8f30*/  BSYNC B1 ;  /* 0x0000000000017941 */ /* 0x000fea0003800000 */
.L_x_144:
        /* <DEDUP_REMOVED lines=21> */
.L_x_149:
        /* <DEDUP_REMOVED lines=65> */
.L_x_151:
[----:B------:R-:W-:Y:S05]  /*94a0*/  BSYNC.RECONVERGENT B0 ;  /* 0x0000000000007941 */ /* 0x000fea0003800200 */
.L_x_150:
        /* <DEDUP_REMOVED lines=20> */
.L_x_155:
[----:B------:R-:W-:Y:S05]  /*95f0*/  BSYNC B0 ;  /* 0x0000000000007941 */ /* 0x000fea0003800000 */
.L_x_154:
        /* <DEDUP_REMOVED lines=13> */
.L_x_153:
[----:B------:R-:W-:Y:S05]  /*96d0*/  BSYNC B1 ;  /* 0x0000000000017941 */ /* 0x000fea0003800000 */
.L_x_152:
        /* <DEDUP_REMOVED lines=21> */
.L_x_157:
        /* <DEDUP_REMOVED lines=65> */
.L_x_159:
[----:B------:R-:W-:Y:S05]  /*9c40*/  BSYNC.RECONVERGENT B0 ;  /* 0x0000000000007941 */ /* 0x000fea0003800200 */
.L_x_158:
        /* <DEDUP_REMOVED lines=20> */
.L_x_163:
[----:B------:R-:W-:Y:S05]  /*9d90*/  BSYNC B0 ;  /* 0x0000000000007941 */ /* 0x000fea0003800000 */
.L_x_162:
[----:B------:R-:W-:Y:S11]  /*9da0*/  ISETP.NE.AND P0, PT, R91, RZ, PT ;  /* 0x000000ff5b00720c */ /* 0x000ff60003f05270 */
[----:B------:R-:W-:Y:S02]  /*9db0*/  @!UPT UIADD3 URZ, UPT, UPT, URZ, URZ, URZ ;  /* 0x000000fffffff290 */ /* 0x000fe4000fffe0ff */
[----:B------:R-:W-:Y:S01]  /*9dc0*/  @P0 IADD3 R2, PT, PT, R74, R87, RZ ;  /* 0x000000574a020210 */ /* 0x000fe20007ffe0ff */
[----:B------:R-:W-:Y:S05]  /*9dd0*/  @P0 WARPSYNC.ALL ;  /* 0x0000000000000948 */ /* 0x000fea0003800000 */
[----:B------:R3:W4:Y:S04]  /*9de0*/  @P0 LDSM.16.M88.4 R44, [R88+UR43+0x400] ;  /* 0x0004002b582c083b */ /* 0x0007280008000200 */
[----:B------:R3:W1:Y:S04]  /*9df0*/  @P0 LDSM.16.M88.4 R48, [R0+0x400] ;  /* 0x000400000030083b */ /* 0x0006680000000200 */
[----:B------:R3:W1:Y:S04]  /*9e00*/  @P0 LDSM.16.M88.4 R52, [R87+0x400] ;  /* 0x000400005734083b */ /* 0x0006680000000200 */
[----:B------:R3:W1:Y:S02]  /*9e10*/  @P0 LDSM.16.M88.4 R56, [R2+0x400] ;  /* 0x000400000238083b */ /* 0x0006640000000200 */
.L_x_161:
[----:B------:R-:W-:Y:S05]  /*9e20*/  BSYNC B1 ;  /* 0x0000000000017941 */ /* 0x000fea0003800000 */
.L_x_160:
[----:B---3--:R-:W-:Y:S05]  /*9e30*/  VIADD R0, R25, 0xe0 ;  /* 0x000000e019007836 */ /* 0x008fea0000000000 */
[----:B------:R-:W-:Y:S04]  /*9e40*/  SHF.R.U32.HI R0, RZ, 0x15, R0 ;  /* 0x00000015ff007819 */ /* 0x000fe80000011600 */
[----:B------:R-:W-:Y:S11]  /*9e50*/  LOP3.LUT P0, RZ, R0, 0x3, R65, 0x48, !PT ;  /* 0x0000000300ff7812 */ /* 0x000ff60007804841 */
[----:B------:R-:W-:Y:S02]  /*9e60*/  @!UPT UIADD3 URZ, UPT, UPT, URZ, URZ, URZ ;  /* 0x000000fffffff290 */ /* 0x000fe4000fffe0ff */
[----:B------:R-:W-:Y:S05]  /*9e70*/  @!P0 BRA `(.L_x_165) ;  /* 0x0000000000408947 */ /* 0x000fea0003800000 */
[----:B------:R-:W3:Y:S01]  /*9e80*/  LDCU.64 UR8, c[0x4][0x70] ;  /* 0x01000e00ff0877ac */ /* 0x000ee20008000a00 */
[----:B--2---:R-:W-:Y:S01]  /*9e90*/  MOV R3, 0x0 ;  /* 0x0000000000037802 */ /* 0x004fe20000000f00 */
[----:B------:R-:W-:Y:S02]  /*9ea0*/  HFMA2 R12, -RZ, RZ, 0, 5.9604644775390625e-08 ;  /* 0x00000001ff0c7431 */ /* 0x000fe400000001ff */
[----:B------:R-:W-:Y:S02]  /*9eb0*/  IMAD.MOV.U32 R8, RZ, RZ, 0x192 ;  /* 0x00000192ff087424 */ /* 0x000fe400078e00ff */
[----:B------:R-:W-:Y:S01]  /*9ec0*/  IMAD.MOV.U32 R13, RZ, RZ, RZ ;  /* 0x000000ffff0d7224 */ /* 0x000fe200078e00ff */
[----:B------:R-:W2:Y:S01]  /*9ed0*/  LDCU.64 UR6, c[0x4][0x78] ;  /* 0x01000f00ff0677ac */ /* 0x000ea20008000a00 */
[----:B------:R-:W1:Y:S01]  /*9ee0*/  LDC.64 R2, c[0x4][R3] ;  /* 0x0100000003027b82 */ /* 0x000e620000000a00 */
[----:B------:R-:W5:Y:S01]  /*9ef0*/  LDCU.64 UR4, c[0x4][0x10] ;  /* 0x01000200ff0477ac */ /* 0x000f620008000a00 */
[----:B---3--:R-:W-:Y:S01]  /*9f00*/  MOV R5, UR9 ;  /* 0x0000000900057c02 */ /* 0x008fe20008000f00 */
[----:B------:R-:W-:Y:S01]  /*9f10*/  IMAD.U32 R4, RZ, RZ, UR8 ;  /* 0x00000008ff047e24 */ /* 0x000fe2000f8e00ff */
[----:B--2---:R-:W-:Y:S01]  /*9f20*/  MOV R7, UR7 ;  /* 0x0000000700077c02 */ /* 0x004fe20008000f00 */
[----:B------:R-:W-:Y:S01]  /*9f30*/  IMAD.U32 R6, RZ, RZ, UR6 ;  /* 0x00000006ff067e24 */ /* 0x000fe2000f8e00ff */
[----:B-----5:R-:W-:Y:S01]  /*9f40*/  MOV R11, UR5 ;  /* 0x00000005000b7c02 */ /* 0x020fe20008000f00 */
[----:B------:R-:W-:Y:S02]  /*9f50*/  IMAD.U32 R10, RZ, RZ, UR4 ;  /* 0x00000004ff0a7e24 */ /* 0x000fe4000f8e00ff */
[----:B------:R-:W-:Y:S07]  /*9f60*/  LEPC R20, `(.L_x_165) ;  /* 0x000000001014794e */ /* 0x000fee0000000000 */
[----:B-1--4-:R-:W-:Y:S05]  /*9f70*/  CALL.ABS.NOINC R2 ;  /* 0x0000000002007343 */ /* 0x012fea0003c00000 */
.L_x_165:
[----:B------:R-:W-:Y:S01]  /*9f80*/  ISETP.NE.AND P0, PT, R76, RZ, PT ;  /* 0x000000ff4c00720c */ /* 0x000fe20003f05270 */
[----:B------:R-:W-:Y:S05]  /*9f90*/  WARPSYNC.ALL ;  /* 0x0000000000007948 */ /* 0x000fea0003800000 */
[----:B------:R-:W-:Y:S01]  /*9fa0*/  R2UR UR4, R25 ;  /* 0x00000000190472ca */ /* 0x000fe200000e0000 */
[----:B------:R-:W3:Y:S01]  /*9fb0*/  S2UR UR5, SR_CgaCtaId ;  /* 0x00000000000579c3 */ /* 0x000ee20000008800 */
[----:B------:R-:W-:Y:S11]  /*9fc0*/  BSSY.RECONVERGENT B0, `(.L_x_166) ;  /* 0x000003d000007945 */ /* 0x000ff60003800200 */
[----:B------:R-:W2:Y:S01]  /*9fd0*/  LDTM.16dp128bit.x8 R4, tmem[UR4+0xe0] ;  /* 0x0000e004000479ee */ /* 0x000ea20008180000 */
[----:B------:R-:W-:Y:S01]  /*9fe0*/  R2UR UR4, R85 ;  /* 0x00000000550472ca */ /* 0x000fe200000e0000 */
[----:B------:R-:W-:Y:S11]  /*9ff0*/  NOP ;  /* 0x0000000000007918 */ /* 0x000ff60000000000 */
[----:B------:R-:W-:Y:S01]  /*a000*/  @!UPT UIADD3 URZ, UPT, UPT, URZ, URZ, URZ ;  /* 0x000000fffffff290 */ /* 0x000fe2000fffe0ff */
[----:B------:R-:W-:Y:S01]  /*a010*/  UIADD3 UR4, UPT, UPT, UR4, 0xd0, URZ ;  /* 0x000000d004047890 */ /* 0x000fe2000fffe0ff */
[C---:B--2---:R-:W-:Y:S03]  /*a020*/  FMUL R3, R24.reuse, R4 ;  /* 0x0000000418037220 */ /* 0x044fe60000400000 */
[----:B---3--:R-:W-:Y:S01]  /*a030*/  UPRMT UR4, UR5, 0x654, UR4 ;  /* 0x0000065405047896 */ /* 0x008fe20008000004 */
[C---:B------:R-:W-:Y:S01]  /*a040*/  FMUL R0, R24.reuse, R5 ;  /* 0x0000000518007220 */ /* 0x040fe20000400000 */
[----:B------:R-:W-:Y:S01]  /*a050*/  FMUL R5, R24, R6 ;  /* 0x0000000618057220 */ /* 0x000fe20000400000 */
[----:B-1--4-:R-:W-:Y:S01]  /*a060*/  FFMA R28, R26, R44, R3 ;  /* 0x0000002c1a1c7223 */ /* 0x012fe20000000003 */
[C---:B------:R-:W-:Y:S01]  /*a070*/  FMUL R2, R24.reuse, R7 ;  /* 0x0000000718027220 */ /* 0x040fe20000400000 */
        /* <DEDUP_REMOVED lines=15> */
[----:B------:R-:W-:Y:S01]  /*a170*/  SYNCS.ARRIVE.TRANS64.RED.A1T0 RZ, [UR4], RZ ;  /* 0x000000ffffff79a7 */ /* 0x000fe20008100404 */
[----:B------:R1:W-:Y:S01]  /*a180*/  STSM.16.M88.4 [R82+0x6400], R28 ;  /* 0x0064001c52007844 */ /* 0x0003e20000000200 */
        /* <DEDUP_REMOVED lines=32> */
.L_x_167:
[----:B------:R-:W-:Y:S05]  /*a390*/  BSYNC.RECONVERGENT B0 ;  /* 0x0000000000007941 */ /* 0x000fea0003800200 */
.L_x_166:
[----:B------:R-:W-:Y:S01]  /*a3a0*/  BAR.SYNC.DEFER_BLOCKING 0x1, 0x80 ;  /* 0x0042000000007b1d */ /* 0x000fe20000010000 */
[----:B------:R-:W-:Y:S01]  /*a3b0*/  UISETP.NE.AND UP0, UPT, UR52, -0x8, UPT ;  /* 0xfffffff83400788c */ /* 0x000fe2000bf05270 */
[----:B------:R-:W-:Y:S08]  /*a3c0*/  IADD3 R0, PT, PT, R22, 0x1, RZ ;  /* 0x0000000116007810 */ /* 0x000ff00007ffe0ff */
[----:B------:R-:W-:Y:S05]  /*a3d0*/  BRA.U !UP0, `(.L_x_168) ;  /* 0x0000000108247547 */ /* 0x000fea000b800000 */
[----:B------:R-:W-:Y:S01]  /*a3e0*/  ISETP.NE.AND P0, PT, R80, RZ, PT ;  /* 0x000000ff5000720c */ /* 0x000fe20003f05270 */
[----:B------:R-:W-:Y:S01]  /*a3f0*/  IMAD.U32 R2, RZ, RZ, UR47 ;  /* 0x0000002fff027e24 */ /* 0x000fe2000f8e00ff */
[----:B------:R-:W-:Y:S04]  /*a400*/  UIADD3 UR4, UPT, UPT, UR47, 0x1, URZ ;  /* 0x000000012f047890 */ /* 0x000fe8000fffe0ff */
[----:B------:R-:W-:Y:S04]  /*a410*/  UISETP.NE.AND UP0, UPT, UR4, 0x4, UPT ;  /* 0x000000040400788c */ /* 0x000fe8000bf05270 */
[----:B------:R-:W-:Y:S03]  /*a420*/  USEL UR47, UR4, URZ, UP0 ;  /* 0x000000ff042f7287 */ /* 0x000fe60008000000 */
[----:B------:R-:W-:Y:S05]  /*a430*/  @P0 LEA R2, R2, UR43, 0x3 ;  /* 0x0000002b02020c11 */ /* 0x000fea000f8e18ff */
[----:B------:R-:W-:Y:S05]  /*a440*/  @P0 VIADD R3, R2, 0x60 ;  /* 0x0000006002030836 */ /* 0x000fea0000000000 */
[----:B------:R-:W-:Y:S04]  /*a450*/  @P0 PRMT R3, R86, 0x654, R3 ;  /* 0x0000065456030816 */ /* 0x000fe80000000003 */
[----:B------:R2:W-:Y:S03]  /*a460*/  @P0 SYNCS.ARRIVE.TRANS64.RED.A1T0 RZ, [R3+URZ], RZ ;  /* 0x000000ff03ff09a7 */ /* 0x0005e600081004ff */
.L_x_168:
[----:B------:R-:W-:Y:S01]  /*a470*/  R2UR UR6, R79 ;  /* 0x000000004f0672ca */ /* 0x000fe200000e0000 */
[----:B------:R-:W-:Y:S01]  /*a480*/  UIADD3 UR52, UPT, UPT, UR52, 0x8, URZ ;  /* 0x0000000834347890 */ /* 0x000fe2000fffe0ff */
[----:B------:R-:W-:Y:S01]  /*a490*/  R2UR UR5, R66 ;  /* 0x00000000420572ca */ /* 0x000fe200000e0000 */
[----:B------:R-:W-:Y:S01]  /*a4a0*/  UMOV UR36, UR63 ;  /* 0x0000003f00247c82 */ /* 0x000fe20008000000 */
[----:B------:R-:W-:Y:S02]  /*a4b0*/  R2UR UR4, R67 ;  /* 0x00000000430472ca */ /* 0x000fe400000e0000 */
[----:B------:R-:W-:Y:S02]  /*a4c0*/  ISETP.NE.AND P0, PT, R71, 0x2, PT ;  /* 0x000000024700780c */ /* 0x000fe40003f05270 */
[----:B------:R-:W-:Y:S02]  /*a4d0*/  ISETP.NE.AND P1, PT, R0, 0x4, PT ;  /* 0x000000040000780c */ /* 0x000fe40003f25270 */
[----:B--2---:R-:W-:Y:S02]  /*a4e0*/  SEL R3, RZ, 0x1, P0 ;  /* 0x00000001ff037807 */ /* 0x004fe40000000000 */
[----:B------:R-:W-:Y:S01]  /*a4f0*/  SEL R2, RZ, 0x1, P1 ;  /* 0x00000001ff027807 */ /* 0x000fe20000800000 */
[----:B------:R-:W-:Y:S01]  /*a500*/  UISETP.NE.AND UP0, UPT, UR6, URZ, UPT ;  /* 0x000000ff0600728c */ /* 0x000fe2000bf05270 */
[----:B------:R-:W-:Y:S01]  /*a510*/  LOP3.LUT R72, R72, R3, RZ, 0x3c, !PT ;  /* 0x0000000348487212 */ /* 0x000fe200078e3cff */
[----:B------:R-:W-:Y:S01]  /*a520*/  UIADD3 UR31, UPT, UPT, UR37, UR5, URZ ;  /* 0x00000005251f7290 */ /* 0x000fe2000fffe0ff */
[----:B------:R-:W-:Y:S01]  /*a530*/  LOP3.LUT R73, R73, R2, RZ, 0x3c, !PT ;  /* 0x0000000249497212 */ /* 0x000fe200078e3cff */
[----:B------:R-:W-:Y:S01]  /*a540*/  UIADD3 UR30, UPT, UPT, UR38, UR4, URZ ;  /* 0x00000004261e7290 */ /* 0x000fe2000fffe0ff */
[----:B------:R-:W-:Y:S02]  /*a550*/  SEL R71, R71, RZ, P0 ;  /* 0x000000ff47477207 */ /* 0x000fe40000000000 */
[----:B------:R-:W-:Y:S02]  /*a560*/  SEL R22, R0, RZ, P1 ;  /* 0x000000ff00167207 */ /* 0x000fe40000800000 */
[----:B------:R-:W-:Y:S07]  /*a570*/  BRA.U UP0, `(.L_x_169) ;  /* 0xffffffb100ec7547 */ /* 0x000fee000b83ffff */
[----:B------:R-:W-:-:S13]  /*a580*/  R2UR UR4, R68 ;  /* 0x00000000440472ca */ /* 0x000fda00000e0000 */
[----:B------:R-:W-:-:S09]  /*a590*/  UISETP.NE.AND UP0, UPT, UR4, URZ, UPT ;  /* 0x000000ff0400728c */ /* 0x000fd2000bf05270 */
[----:B------:R-:W-:Y:S05]  /*a5a0*/  BRA.U !UP0, `(.L_x_170) ;  /* 0x0000000108487547 */ /* 0x000fea000b800000 */
[----:B------:R-:W2:Y:S02]  /*a5b0*/  LDCU.64 UR4, c[0x0][0x890] ;  /* 0x00011200ff0477ac */ /* 0x000ea40008000a00 */
[----:B--2---:R-:W-:-:S04]  /*a5c0*/  UISETP.NE.U32.AND UP0, UPT, UR4, URZ, UPT ;  /* 0x000000ff0400728c */ /* 0x004fc8000bf05070 */
[----:B------:R-:W-:-:S09]  /*a5d0*/  UISETP.NE.AND.EX UP0, UPT, UR5, URZ, UPT, UP0 ;  /* 0x000000ff0500728c */ /* 0x000fd2000bf05300 */
[----:B------:R-:W-:Y:S05]  /*a5e0*/  BRA.U UP0, `(.L_x_171) ;  /* 0x00000001000c7547 */ /* 0x000fea000b800000 */
[----:B------:R-:W-:-:S13]  /*a5f0*/  FSETP.NEU.AND P0, PT, R26, RZ, PT ;  /* 0x000000ff1a00720b */ /* 0x000fda0003f0d000 */
[----:B------:R-:W-:Y:S05]  /*a600*/  @!P0 EXIT ;  /* 0x000000000000894d */ /* 0x000fea0003800000 */
[----:B------:R-:W-:Y:S05]  /*a610*/  BRA `(.L_x_170) ;  /* 0x00000000002c7947 */ /* 0x000fea0003800000 */
.L_x_171:
[----:B------:R-:W-:Y:S01]  /*a620*/  ISETP.NE.AND P0, PT, R70, RZ, PT ;  /* 0x000000ff4600720c */ /* 0x000fe20003f05270 */
[----:B------:R-:W-:-:S12]  /*a630*/  BSSY.RECONVERGENT B0, `(.L_x_170) ;  /* 0x0000009000007945 */ /* 0x000fd80003800200 */
[----:B------:R-:W-:Y:S05]  /*a640*/  @P0 BRA `(.L_x_172) ;  /* 0x0000000000140947 */ /* 0x000fea0003800000 */
[----:B------:R-:W2:Y:S02]  /*a650*/  LDCU.64 UR4, c[0x0][0x888] ;  /* 0x00011100ff0477ac */ /* 0x000ea40008000a00 */
[----:B--2---:R-:W-:-:S04]  /*a660*/  ISETP.NE.U32.AND P0, PT, RZ, UR4, PT ;  /* 0x00000004ff007c0c */ /* 0x004fc8000bf05070 */
[----:B------:R-:W-:-:S13]  /*a670*/  ISETP.NE.AND.EX P0, PT, RZ, UR5, PT, P0 ;  /* 0x00000005ff007c0c */ /* 0x000fda000bf05300 */
[----:B------:R-:W-:Y:S05]  /*a680*/  @!P0 EXIT ;  /* 0x000000000000894d */ /* 0x000fea0003800000 */
[----:B------:R-:W-:Y:S05]  /*a690*/  BRA `(.L_x_173) ;  /* 0x0000000000087947 */ /* 0x000fea0003800000 */
.L_x_172:
[----:B------:R-:W-:-:S13]  /*a6a0*/  FSETP.NEU.AND P0, PT, R26, RZ, PT ;  /* 0x000000ff1a00720b */ /* 0x000fda0003f0d000 */
[----:B------:R-:W-:Y:S05]  /*a6b0*/  @!P0 EXIT ;  /* 0x000000000000894d */ /* 0x000fea0003800000 */
.L_x_173:
[----:B------:R-:W-:Y:S05]  /*a6c0*/  BSYNC.RECONVERGENT B0 ;  /* 0x0000000000007941 */ /* 0x000fea0003800200 */
.L_x_170:
[----:B------:R-:W2:Y:S01]  /*a6d0*/  S2UR UR5, SR_CgaCtaId ;  /* 0x00000000000579c3 */ /* 0x000ea20000008800 */
[----:B------:R-:W-:Y:S01]  /*a6e0*/  ULEA UR4, UR47, UR43, 0x3 ;  /* 0x0000002b2f047291 */ /* 0x000fe2000f8e18ff */
[----:B------:R-:W-:-:S04]  /*a6f0*/  DEPBAR.LE SB0, 0x0 ;  /* 0x000080000000791a */ /* 0x000fc80000000000 */
[----:B------:R-:W-:-:S04]  /*a700*/  UIADD3 UR4, UPT, UPT, UR4, 0x60, URZ ;  /* 0x0000006004047890 */ /* 0x000fc8000fffe0ff */
[----:B--2---:R-:W-:-:S09]  /*a710*/  UPRMT UR4, UR5, 0x654, UR4 ;  /* 0x0000065405047896 */ /* 0x004fd20008000004 */
[----:B------:R-:W-:Y:S01]  /*a720*/  SYNCS.ARRIVE.TRANS64.RED.A1T0 RZ, [UR4], RZ ;  /* 0x000000ffffff79a7 */ /* 0x000fe20008100404 */
[----:B------:R-:W-:Y:S05]  /*a730*/  EXIT ;  /* 0x000000000000794d */ /* 0x000fea0003800000 */
.L_x_24:
[----:B-1----:R1:W3:Y:S02]  /*a740*/  SYNCS.PHASECHK.TRANS64.TRYWAIT P0, [R0+URZ+0x100], R3 ;  /* 0x00010003000075a7 */ /* 0x0022e400080011ff */
[----:B---3--:R-:W-:Y:S05]  /*a750*/  @!P0 NANOSLEEP.SYNCS 0x989680 ;  /* 0x009896800000895d */ /* 0x008fea0003900000 */
[----:B------:R-:W3:Y:S02]  /*a760*/  @!P0 SYNCS.PHASECHK.TRANS64 P0, [R0+URZ+0x100], R3 ;  /* 0x00010003000085a7 */ /* 0x000ee400080010ff */
[----:B---3--:R-:W-:Y:S05]  /*a770*/  @!P0 BRA `(.L_x_24) ;  /* 0xfffffffc00f08947 */ /* 0x008fea000383ffff */
[----:B------:R-:W-:Y:S05]  /*a780*/  BRA `(.L_x_174) ;  /* 0xffffff70004c7947 */ /* 0x000fea000383ffff */
.L_x_27:
[----:B-1----:R-:W-:-:S07]  /*a790*/  MOV R0, UR33 ;  /* 0x0000002100007c02 */ /* 0x002fce0008000f00 */
.L_x_175:
[----:B-1----:R1:W3:Y:S02]  /*a7a0*/  SYNCS.PHASECHK.TRANS64.TRYWAIT P0, [R0+URZ+0x20], R3 ;  /* 0x00002003000075a7 */ /* 0x0022e400080011ff */
[----:B---3--:R-:W-:Y:S05]  /*a7b0*/  @!P0 NANOSLEEP.SYNCS 0x989680 ;  /* 0x009896800000895d */ /* 0x008fea0003900000 */
[----:B------:R-:W3:Y:S02]  /*a7c0*/  @!P0 SYNCS.PHASECHK.TRANS64 P0, [R0+URZ+0x20], R3 ;  /* 0x00002003000085a7 */ /* 0x000ee400080010ff */
[----:B---3--:R-:W-:Y:S05]  /*a7d0*/  @!P0 BRA `(.L_x_175) ;  /* 0xfffffffc00f08947 */ /* 0x008fea000383ffff */
[----:B------:R-:W-:Y:S05]  /*a7e0*/  BRA `(.L_x_26) ;  /* 0xffffff70008c7947 */ /* 0x000fea000383ffff */
.L_x_34:
[----:B-1----:R-:W-:-:S07]  /*a7f0*/  MOV R0, UR9 ;  /* 0x0000000900007c02 */ /* 0x002fce0008000f00 */
.L_x_176:
[----:B-1----:R1:W3:Y:S02]  /*a800*/  SYNCS.PHASECHK.TRANS64.TRYWAIT P0, [R0+URZ+0x20], R3 ;  /* 0x00002003000075a7 */ /* 0x0022e400080011ff */
[----:B---3--:R-:W-:Y:S05]  /*a810*/  @!P0 NANOSLEEP.SYNCS 0x989680 ;  /* 0x009896800000895d */ /* 0x008fea0003900000 */
[----:B------:R-:W3:Y:S02]  /*a820*/  @!P0 SYNCS.PHASECHK.TRANS64 P0, [R0+URZ+0x20], R3 ;  /* 0x00002003000085a7 */ /* 0x000ee400080010ff */
[----:B---3--:R-:W-:Y:S05]  /*a830*/  @!P0 BRA `(.L_x_176) ;  /* 0xfffffffc00f08947 */ /* 0x008fea000383ffff */
[----:B------:R-:W-:Y:S05]  /*a840*/  BRA `(.L_x_33) ;  /* 0xffffff7400447947 */ /* 0x000fea000383ffff */
.L_x_39:
[----:B-1----:R1:W3:Y:S02]  /*a850*/  SYNCS.PHASECHK.TRANS64.TRYWAIT P0, [R3+URZ+0x90], R0 ;  /* 0x00009000030075a7 */ /* 0x0022e400080011ff */
[----:B---3--:R-:W-:Y:S05]  /*a860*/  @!P0 NANOSLEEP.SYNCS 0x989680 ;  /* 0x009896800000895d */ /* 0x008fea0003900000 */
[----:B------:R-:W3:Y:S02]  /*a870*/  @!P0 SYNCS.PHASECHK.TRANS64 P0, [R3+URZ+0x90], R0 ;  /* 0x00009000030085a7 */ /* 0x000ee400080010ff */
[----:B---3--:R-:W-:Y:S05]  /*a880*/  @!P0 BRA `(.L_x_39) ;  /* 0xfffffffc00f08947 */ /* 0x008fea000383ffff */
[----:B------:R-:W-:Y:S05]  /*a890*/  BRA `(.L_x_177) ;  /* 0xffffff7400e47947 */ /* 0x000fea000383ffff */
.L_x_43:
[----:B-1----:R-:W-:-:S07]  /*a8a0*/  MOV R0, UR4 ;  /* 0x0000000400007c02 */ /* 0x002fce0008000f00 */
.L_x_178:
[----:B-1----:R1:W3:Y:S02]  /*a8b0*/  SYNCS.PHASECHK.TRANS64.TRYWAIT P0, [R0+URZ], R3 ;  /* 0x00000003000075a7 */ /* 0x0022e400080011ff */
[----:B---3--:R-:W-:Y:S05]  /*a8c0*/  @!P0 NANOSLEEP.SYNCS 0x989680 ;  /* 0x009896800000895d */ /* 0x008fea0003900000 */
[----:B------:R-:W3:Y:S02]  /*a8d0*/  @!P0 SYNCS.PHASECHK.TRANS64 P0, [R0+URZ], R3 ;  /* 0x00000003000085a7 */ /* 0x000ee400080010ff */
[----:B---3--:R-:W-:Y:S05]  /*a8e0*/  @!P0 BRA `(.L_x_178) ;  /* 0xfffffffc00f08947 */ /* 0x008fea000383ffff */
[----:B------:R-:W-:Y:S05]  /*a8f0*/  BRA `(.L_x_179) ;  /* 0xffffff7c00907947 */ /* 0x000fea000383ffff */
.L_x_44:
[----:B------:R-:W-:-:S07]  /*a900*/  MOV R0, UR5 ;  /* 0x0000000500007c02 */ /* 0x000fce0008000f00 */
.L_x_180:
[----:B-1----:R1:W3:Y:S02]  /*a910*/  SYNCS.PHASECHK.TRANS64.TRYWAIT P0, [R0+URZ], R3 ;  /* 0x00000003000075a7 */ /* 0x0022e400080011ff */
[----:B---3--:R-:W-:Y:S05]  /*a920*/  @!P0 NANOSLEEP.SYNCS 0x989680 ;  /* 0x009896800000895d */ /* 0x008fea0003900000 */
[----:B------:R-:W3:Y:S02]  /*a930*/  @!P0 SYNCS.PHASECHK.TRANS64 P0, [R0+URZ], R3 ;  /* 0x00000003000085a7 */ /* 0x000ee400080010ff */
[----:B---3--:R-:W-:Y:S05]  /*a940*/  @!P0 BRA `(.L_x_180) ;  /* 0xfffffffc00f08947 */ /* 0x008fea000383ffff */
[----:B------:R-:W-:Y:S05]  /*a950*/  BRA `(.L_x_181) ;  /* 0xffffff7c009c7947 */ /* 0x000fea000383ffff */
.L_x_45:
[----:B------:R-:W-:-:S07]  /*a960*/  MOV R0, UR5 ;  /* 0x0000000500007c02 */ /* 0x000fce0008000f00 */
.L_x_182:
[----:B-1----:R1:W3:Y:S02]  /*a970*/  SYNCS.PHASECHK.TRANS64.TRYWAIT P0, [R0+URZ], R3 ;  /* 0x00000003000075a7 */ /* 0x0022e400080011ff */
[----:B---3--:R-:W-:Y:S05]  /*a980*/  @!P0 NANOSLEEP.SYNCS 0x989680 ;  /* 0x009896800000895d */ /* 0x008fea0003900000 */
[----:B------:R-:W3:Y:S02]  /*a990*/  @!P0 SYNCS.PHASECHK.TRANS64 P0, [R0+URZ], R3 ;  /* 0x00000003000085a7 */ /* 0x000ee400080010ff */
[----:B---3--:R-:W-:Y:S05]  /*a9a0*/  @!P0 BRA `(.L_x_182) ;  /* 0xfffffffc00f08947 */ /* 0x008fea000383ffff */
[----:B------:R-:W-:Y:S05]  /*a9b0*/  BRA `(.L_x_183) ;  /* 0xffffff7c00a87947 */ /* 0x000fea000383ffff */
.L_x_48:
[----:B--2---:R2:W3:Y:S02]  /*a9c0*/  SYNCS.PHASECHK.TRANS64.TRYWAIT P0, [R2+URZ+0xf0], R5 ;  /* 0x0000f005020075a7 */ /* 0x0044e400080011ff */
[----:B---3--:R-:W-:Y:S05]  /*a9d0*/  @!P0 NANOSLEEP.SYNCS 0x989680 ;  /* 0x009896800000895d */ /* 0x008fea0003900000 */
[----:B------:R-:W3:Y:S02]  /*a9e0*/  @!P0 SYNCS.PHASECHK.TRANS64 P0, [R2+URZ+0xf0], R5 ;  /* 0x0000f005020085a7 */ /* 0x000ee400080010ff */
[----:B---3--:R-:W-:Y:S05]  /*a9f0*/  @!P0 BRA `(.L_x_48) ;  /* 0xfffffffc00f08947 */ /* 0x008fea000383ffff */
[----:B------:R-:W-:Y:S05]  /*aa00*/  BRA `(.L_x_184) ;  /* 0xffffff80000c7947 */ /* 0x000fea000383ffff */
.L_x_49:
[----:B------:R-:W-:-:S07]  /*aa10*/  MOV R2, UR4 ;  /* 0x0000000400027c02 */ /* 0x000fce0008000f00 */
.L_x_185:
[----:B--2---:R2:W3:Y:S02]  /*aa20*/  SYNCS.PHASECHK.TRANS64.TRYWAIT P0, [R2+URZ+0xa0], R5 ;  /* 0x0000a005020075a7 */ /* 0x0044e400080011ff */
[----:B---3--:R-:W-:Y:S05]  /*aa30*/  @!P0 NANOSLEEP.SYNCS 0x989680 ;  /* 0x009896800000895d */ /* 0x008fea0003900000 */
[----:B------:R-:W3:Y:S02]  /*aa40*/  @!P0 SYNCS.PHASECHK.TRANS64 P0, [R2+URZ+0xa0], R5 ;  /* 0x0000a005020085a7 */ /* 0x000ee400080010ff */
[----:B---3--:R-:W-:Y:S05]  /*aa50*/  @!P0 BRA `(.L_x_185) ;  /* 0xfffffffc00f08947 */ /* 0x008fea000383ffff */
[----:B------:R-:W-:Y:S05]  /*aa60*/  BRA `(.L_x_186) ;  /* 0xffffff80001c7947 */ /* 0x000fea000383ffff */
.L_x_50:
[----:B--2---:R2:W3:Y:S02]  /*aa70*/  SYNCS.PHASECHK.TRANS64.TRYWAIT P1, [R2+URZ+0x90], R5 ;  /* 0x00009005020075a7 */ /* 0x0044e400080211ff */
[----:B---3--:R-:W-:Y:S05]  /*aa80*/  @!P1 NANOSLEEP.SYNCS 0x989680 ;  /* 0x009896800000995d */ /* 0x008fea0003900000 */
[----:B------:R-:W3:Y:S02]  /*aa90*/  @!P1 SYNCS.PHASECHK.TRANS64 P1, [R2+URZ+0x90], R5 ;  /* 0x00009005020095a7 */ /* 0x000ee400080210ff */
[----:B---3--:R-:W-:Y:S05]  /*aaa0*/  @!P1 BRA `(.L_x_50) ;  /* 0xfffffffc00f09947 */ /* 0x008fea000383ffff */
[----:B------:R-:W-:Y:S05]  /*aab0*/  BRA `(.L_x_187) ;  /* 0xffffff80004c7947 */ /* 0x000fea000383ffff */
.L_x_53:
[----:B------:R-:W-:-:S07]  /*aac0*/  MOV R0, UR4 ;  /* 0x0000000400007c02 */ /* 0x000fce0008000f00 */
.L_x_188:
[----:B--2---:R2:W3:Y:S02]  /*aad0*/  SYNCS.PHASECHK.TRANS64.TRYWAIT P0, [R0+URZ+0xa0], R3 ;  /* 0x0000a003000075a7 */ /* 0x0044e400080011ff */
[----:B---3--:R-:W-:Y:S05]  /*aae0*/  @!P0 NANOSLEEP.SYNCS 0x989680 ;  /* 0x009896800000895d */ /* 0x008fea0003900000 */
[----:B------:R-:W3:Y:S02]  /*aaf0*/  @!P0 SYNCS.PHASECHK.TRANS64 P0, [R0+URZ+0xa0], R3 ;  /* 0x0000a003000085a7 */ /* 0x000ee400080010ff */
[----:B---3--:R-:W-:Y:S05]  /*ab00*/  @!P0 BRA `(.L_x_188) ;  /* 0xfffffffc00f08947 */ /* 0x008fea000383ffff */
[----:B------:R-:W-:Y:S05]  /*ab10*/  BRA `(.L_x_52) ;  /* 0xffffff8000a07947 */ /* 0x000fea000383ffff */
.L_x_60:
[----:B-1----:R1:W2:Y:S02]  /*ab20*/  SYNCS.PHASECHK.TRANS64.TRYWAIT P1, [R0+URZ+0x90], R5 ;  /* 0x00009005000075a7 */ /* 0x0022a400080211ff */
[----:B--2---:R-:W-:Y:S05]  /*ab30*/  @!P1 NANOSLEEP.SYNCS 0x989680 ;  /* 0x009896800000995d */ /* 0x004fea0003900000 */
[----:B------:R-:W2:Y:S02]  /*ab40*/  @!P1 SYNCS.PHASECHK.TRANS64 P1, [R0+URZ+0x90], R5 ;  /* 0x00009005000095a7 */ /* 0x000ea400080210ff */
[----:B--2---:R-:W-:Y:S05]  /*ab50*/  @!P1 BRA `(.L_x_60) ;  /* 0xfffffffc00f09947 */ /* 0x004fea000383ffff */
[----:B------:R-:W-:Y:S05]  /*ab60*/  BRA `(.L_x_189) ;  /* 0xffffff8800187947 */ /* 0x000fea000383ffff */
.L_x_61:
[----:B------:R-:W-:-:S07]  /*ab70*/  MOV R3, UR31 ;  /* 0x0000001f00037c02 */ /* 0x000fce0008000f00 */
.L_x_190:
[----:B-1----:R1:W2:Y:S02]  /*ab80*/  SYNCS.PHASECHK.TRANS64.TRYWAIT P0, [R3+URZ+0xd0], R0 ;  /* 0x0000d000030075a7 */ /* 0x0022a400080011ff */
[----:B--2---:R-:W-:Y:S05]  /*ab90*/  @!P0 NANOSLEEP.SYNCS 0x989680 ;  /* 0x009896800000895d */ /* 0x004fea0003900000 */
[----:B------:R-:W2:Y:S02]  /*aba0*/  @!P0 SYNCS.PHASECHK.TRANS64 P0, [R3+URZ+0xd0], R0 ;  /* 0x0000d000030085a7 */ /* 0x000ea400080010ff */
[----:B--2---:R-:W-:Y:S05]  /*abb0*/  @!P0 BRA `(.L_x_190) ;  /* 0xfffffffc00f08947 */ /* 0x004fea000383ffff */
[----:B------:R-:W-:Y:S05]  /*abc0*/  BRA `(.L_x_191) ;  /* 0xffffff8800687947 */ /* 0x000fea000383ffff */
.L_x_64:
[----:B------:R-:W-:Y:S07]  /*abd0*/  MOV R0, UR5 ;  /* 0x0000000500007c02 */ /* 0x000fee0008000f00 */
.L_x_192:
[----:B-1----:R1:W2:Y:S02]  /*abe0*/  SYNCS.PHASECHK.TRANS64.TRYWAIT P0, [R0+URZ], R3 ;  /* 0x00000003000075a7 */ /* 0x0022a400080011ff */
[----:B--2---:R-:W-:Y:S05]  /*abf0*/  @!P0 NANOSLEEP.SYNCS 0x989680 ;  /* 0x009896800000895d */ /* 0x004fea0003900000 */
[----:B------:R-:W2:Y:S02]  /*ac00*/  @!P0 SYNCS.PHASECHK.TRANS64 P0, [R0+URZ], R3 ;  /* 0x00000003000085a7 */ /* 0x000ea400080010ff */
[----:B--2---:R-:W-:Y:S05]  /*ac10*/  @!P0 BRA `(.L_x_192) ;  /* 0xfffffffc00f08947 */ /* 0x004fea000383ffff */
[----:B------:R-:W-:Y:S05]  /*ac20*/  BRA `(.L_x_63) ;  /* 0xffffff8800847947 */ /* 0x000fea000383ffff */
.L_x_67:
[----:B------:R-:W-:-:S07]  /*ac30*/  MOV R0, UR4 ;  /* 0x0000000400007c02 */ /* 0x000fce0008000f00 */
.L_x_193:
[----:B--2---:R2:W4:Y:S02]  /*ac40*/  SYNCS.PHASECHK.TRANS64.TRYWAIT P0, [R0+URZ], R3 ;  /* 0x00000003000075a7 */ /* 0x00452400080011ff */
[----:B----4-:R-:W-:Y:S05]  /*ac50*/  @!P0 NANOSLEEP.SYNCS 0x989680 ;  /* 0x009896800000895d */ /* 0x010fea0003900000 */
[----:B------:R-:W4:Y:S02]  /*ac60*/  @!P0 SYNCS.PHASECHK.TRANS64 P0, [R0+URZ], R3 ;  /* 0x00000003000085a7 */ /* 0x000f2400080010ff */
[----:B----4-:R-:W-:Y:S05]  /*ac70*/  @!P0 BRA `(.L_x_193) ;  /* 0xfffffffc00f08947 */ /* 0x010fea000383ffff */
[----:B------:R-:W-:Y:S05]  /*ac80*/  BRA `(.L_x_194) ;  /* 0xffffff8c00607947 */ /* 0x000fea000383ffff */
.L_x_68:
[----:B------:R-:W-:-:S07]  /*ac90*/  MOV R0, UR5 ;  /* 0x0000000500007c02 */ /* 0x000fce0008000f00 */
.L_x_195:
[----:B-1----:R1:W2:Y:S02]  /*aca0*/  SYNCS.PHASECHK.TRANS64.TRYWAIT P0, [R0+URZ], R3 ;  /* 0x00000003000075a7 */ /* 0x0022a400080011ff */
[----:B--2---:R-:W-:Y:S05]  /*acb0*/  @!P0 NANOSLEEP.SYNCS 0x989680 ;  /* 0x009896800000895d */ /* 0x004fea0003900000 */
[----:B------:R-:W2:Y:S02]  /*acc0*/  @!P0 SYNCS.PHASECHK.TRANS64 P0, [R0+URZ], R3 ;  /* 0x00000003000085a7 */ /* 0x000ea400080010ff */
[----:B--2---:R-:W-:Y:S05]  /*acd0*/  @!P0 BRA `(.L_x_195) ;  /* 0xfffffffc00f08947 */ /* 0x004fea000383ffff */
[----:B------:R-:W-:Y:S05]  /*ace0*/  BRA `(.L_x_196) ;  /* 0xffffff8c006c7947 */ /* 0x000fea000383ffff */
.L_x_69:
[----:B------:R-:W-:-:S07]  /*acf0*/  MOV R0, UR5 ;  /* 0x0000000500007c02 */ /* 0x000fce0008000f00 */
.L_x_197:
[----:B-1----:R1:W2:Y:S02]  /*ad00*/  SYNCS.PHASECHK.TRANS64.TRYWAIT P0, [R0+URZ], R3 ;  /* 0x00000003000075a7 */ /* 0x0022a400080011ff */
[----:B--2---:R-:W-:Y:S05]  /*ad10*/  @!P0 NANOSLEEP.SYNCS 0x989680 ;  /* 0x009896800000895d */ /* 0x004fea0003900000 */
[----:B------:R-:W2:Y:S02]  /*ad20*/  @!P0 SYNCS.PHASECHK.TRANS64 P0, [R0+URZ], R3 ;  /* 0x00000003000085a7 */ /* 0x000ea400080010ff */
[----:B--2---:R-:W-:Y:S05]  /*ad30*/  @!P0 BRA `(.L_x_197) ;  /* 0xfffffffc00f08947 */ /* 0x004fea000383ffff */
[----:B------:R-:W-:Y:S05]  /*ad40*/  BRA `(.L_x_198) ;  /* 0xffffff8c00787947 */ /* 0x000fea000383ffff */
.L_x_70:
[----:B------:R-:W-:-:S07]  /*ad50*/  MOV R0, UR4 ;  /* 0x0000000400007c02 */ /* 0x000fce0008000f00 */
.L_x_199:
[----:B-1----:R1:W2:Y:S02]  /*ad60*/  SYNCS.PHASECHK.TRANS64.TRYWAIT P0, [R0+URZ], R3 ;  /* 0x00000003000075a7 */ /* 0x0022a400080011ff */
[----:B--2---:R-:W-:Y:S05]  /*ad70*/  @!P0 NANOSLEEP.SYNCS 0x989680 ;  /* 0x009896800000895d */ /* 0x004fea0003900000 */
[----:B------:R-:W2:Y:S02]  /*ad80*/  @!P0 SYNCS.PHASECHK.TRANS64 P0, [R0+URZ], R3 ;  /* 0x00000003000085a7 */ /* 0x000ea400080010ff */
[----:B--2---:R-:W-:Y:S05]  /*ad90*/  @!P0 BRA `(.L_x_199) ;  /* 0xfffffffc00f08947 */ /* 0x004fea000383ffff */
[----:B------:R-:W-:Y:S05]  /*ada0*/  BRA `(.L_x_200) ;  /* 0xffffff8c00847947 */ /* 0x000fea000383ffff */
.L_x_75:
[----:B-1----:R1:W2:Y:S02]  /*adb0*/  SYNCS.PHASECHK.TRANS64.TRYWAIT P0, [R8+URZ+0x90], R5 ;  /* 0x00009005080075a7 */ /* 0x0022a400080011ff */
[----:B--2---:R-:W-:Y:S05]  /*adc0*/  @!P0 NANOSLEEP.SYNCS 0x989680 ;  /* 0x009896800000895d */ /* 0x004fea0003900000 */
[----:B------:R-:W2:Y:S02]  /*add0*/  @!P0 SYNCS.PHASECHK.TRANS64 P0, [R8+URZ+0x90], R5 ;  /* 0x00009005080085a7 */ /* 0x000ea400080010ff */
[----:B--2---:R-:W-:Y:S05]  /*ade0*/  @!P0 BRA `(.L_x_75) ;  /* 0xfffffffc00f08947 */ /* 0x004fea000383ffff */
[----:B------:R-:W-:Y:S05]  /*adf0*/  BRA `(.L_x_201) ;  /* 0xffffff9000c47947 */ /* 0x000fea000383ffff */
.L_x_78:
[----:B------:R-:W-:Y:S07]  /*ae00*/  MOV R0, UR21 ;  /* 0x0000001500007c02 */ /* 0x000fee0008000f00 */
.L_x_202:
[----:B-1----:R1:W2:Y:S02]  /*ae10*/  SYNCS.PHASECHK.TRANS64.TRYWAIT P1, [R0+URZ+0x88], R7 ;  /* 0x00008807000075a7 */ /* 0x0022a400080211ff */
[----:B--2---:R-:W-:Y:S05]  /*ae20*/  @!P1 NANOSLEEP.SYNCS 0x989680 ;  /* 0x009896800000995d */ /* 0x004fea0003900000 */
[----:B------:R-:W2:Y:S02]  /*ae30*/  @!P1 SYNCS.PHASECHK.TRANS64 P1, [R0+URZ+0x88], R7 ;  /* 0x00008807000095a7 */ /* 0x000ea400080210ff */
[----:B--2---:R-:W-:Y:S05]  /*ae40*/  @!P1 BRA `(.L_x_202) ;  /* 0xfffffffc00f09947 */ /* 0x004fea000383ffff */
[----:B------:R-:W-:Y:S05]  /*ae50*/  BRA `(.L_x_77) ;  /* 0xffffff9800447947 */ /* 0x000fea000383ffff */
.L_x_81:
[----:B-1----:R-:W-:Y:S07]  /*ae60*/  MOV R0, UR21 ;  /* 0x0000001500007c02 */ /* 0x002fee0008000f00 */
.L_x_203:
[----:B-1----:R1:W2:Y:S02]  /*ae70*/  SYNCS.PHASECHK.TRANS64.TRYWAIT P0, [R0+URZ+0x60], R5 ;  /* 0x00006005000075a7 */ /* 0x0022a400080011ff */
[----:B--2---:R-:W-:Y:S05]  /*ae80*/  @!P0 NANOSLEEP.SYNCS 0x989680 ;  /* 0x009896800000895d */ /* 0x004fea0003900000 */
[----:B------:R-:W2:Y:S02]  /*ae90*/  @!P0 SYNCS.PHASECHK.TRANS64 P0, [R0+URZ+0x60], R5 ;  /* 0x00006005000085a7 */ /* 0x000ea400080010ff */
[----:B--2---:R-:W-:Y:S05]  /*aea0*/  @!P0 BRA `(.L_x_203) ;  /* 0xfffffffc00f08947 */ /* 0x004fea000383ffff */
[----:B------:R-:W-:Y:S05]  /*aeb0*/  BRA `(.L_x_204) ;  /* 0xffffff98009c7947 */ /* 0x000fea000383ffff */
.L_x_82:
[----:B------:R-:W-:Y:S07]  /*aec0*/  MOV R0, UR21 ;  /* 0x0000001500007c02 */ /* 0x000fee0008000f00 */
.L_x_205:
[----:B-1----:R1:W2:Y:S02]  /*aed0*/  SYNCS.PHASECHK.TRANS64.TRYWAIT P0, [R0+URZ+0x68], R5 ;  /* 0x00006805000075a7 */ /* 0x0022a400080011ff */
[----:B--2---:R-:W-:Y:S05]  /*aee0*/  @!P0 NANOSLEEP.SYNCS 0x989680 ;  /* 0x009896800000895d */ /* 0x004fea0003900000 */
[----:B------:R-:W2:Y:S02]  /*aef0*/  @!P0 SYNCS.PHASECHK.TRANS64 P0, [R0+URZ+0x68], R5 ;  /* 0x00006805000085a7 */ /* 0x000ea400080010ff */
[----:B--2---:R-:W-:Y:S05]  /*af00*/  @!P0 BRA `(.L_x_205) ;  /* 0xfffffffc00f08947 */ /* 0x004fea000383ffff */
[----:B------:R-:W-:Y:S05]  /*af10*/  BRA `(.L_x_206) ;  /* 0xffffff9800d87947 */ /* 0x000fea000383ffff */
.L_x_83:
[----:B------:R-:W-:Y:S07]  /*af20*/  MOV R0, UR21 ;  /* 0x0000001500007c02 */ /* 0x000fee0008000f00 */
.L_x_207:
[----:B-1----:R1:W2:Y:S02]  /*af30*/  SYNCS.PHASECHK.TRANS64.TRYWAIT P0, [R0+URZ+0x70], R5 ;  /* 0x00007005000075a7 */ /* 0x0022a400080011ff */
[----:B--2---:R-:W-:Y:S05]  /*af40*/  @!P0 NANOSLEEP.SYNCS 0x989680 ;  /* 0x009896800000895d */ /* 0x004fea0003900000 */
[----:B------:R-:W2:Y:S02]  /*af50*/  @!P0 SYNCS.PHASECHK.TRANS64 P0, [R0+URZ+0x70], R5 ;  /* 0x00007005000085a7 */ /* 0x000ea400080010ff */
[----:B--2---:R-:W-:Y:S05]  /*af60*/  @!P0 BRA `(.L_x_207) ;  /* 0xfffffffc00f08947 */ /* 0x004fea000383ffff */
[----:B------:R-:W-:Y:S05]  /*af70*/  BRA `(.L_x_208) ;  /* 0xffffff9c00187947 */ /* 0x000fea000383ffff */
.L_x_84:
[----:B------:R-:W-:Y:S07]  /*af80*/  MOV R0, UR21 ;  /* 0x0000001500007c02 */ /* 0x000fee0008000f00 */
.L_x_209:
[----:B-1----:R1:W2:Y:S02]  /*af90*/  SYNCS.PHASECHK.TRANS64.TRYWAIT P0, [R0+URZ+0x78], R5 ;  /* 0x00007805000075a7 */ /* 0x0022a400080011ff */
[----:B--2---:R-:W-:Y:S05]  /*afa0*/  @!P0 NANOSLEEP.SYNCS 0x989680 ;  /* 0x009896800000895d */ /* 0x004fea0003900000 */
[----:B------:R-:W2:Y:S02]  /*afb0*/  @!P0 SYNCS.PHASECHK.TRANS64 P0, [R0+URZ+0x78], R5 ;  /* 0x00007805000085a7 */ /* 0x000ea400080010ff */
[----:B--2---:R-:W-:Y:S05]  /*afc0*/  @!P0 BRA `(.L_x_209) ;  /* 0xfffffffc00f08947 */ /* 0x004fea000383ffff */
[----:B------:R-:W-:Y:S05]  /*afd0*/  BRA `(.L_x_210) ;  /* 0xffffff9c005c7947 */ /* 0x000fea000383ffff */
.L_x_85:
[----:B------:R-:W-:Y:S07]  /*afe0*/  MOV R7, UR21 ;  /* 0x0000001500077c02 */ /* 0x000fee0008000f00 */
.L_x_211:
[----:B-1----:R1:W2:Y:S02]  /*aff0*/  SYNCS.PHASECHK.TRANS64.TRYWAIT P0, [R7+URZ+0x60], R4 ;  /* 0x00006004070075a7 */ /* 0x0022a400080011ff */
[----:B--2---:R-:W-:Y:S05]  /*b000*/  @!P0 NANOSLEEP.SYNCS 0x989680 ;  /* 0x009896800000895d */ /* 0x004fea0003900000 */
[----:B------:R-:W2:Y:S02]  /*b010*/  @!P0 SYNCS.PHASECHK.TRANS64 P0, [R7+URZ+0x60], R4 ;  /* 0x00006004070085a7 */ /* 0x000ea400080010ff */
[----:B--2---:R-:W-:Y:S05]  /*b020*/  @!P0 BRA `(.L_x_211) ;  /* 0xfffffffc00f08947 */ /* 0x004fea000383ffff */
[----:B------:R-:W-:Y:S05]  /*b030*/  BRA `(.L_x_212) ;  /* 0xffffff9c00a47947 */ /* 0x000fea000383ffff */
.L_x_86:
[----:B------:R-:W-:Y:S07]  /*b040*/  MOV R7, UR21 ;  /* 0x0000001500077c02 */ /* 0x000fee0008000f00 */
.L_x_213:
[----:B-1----:R1:W2:Y:S02]  /*b050*/  SYNCS.PHASECHK.TRANS64.TRYWAIT P0, [R7+URZ+0x68], R4 ;  /* 0x00006804070075a7 */ /* 0x0022a400080011ff */
[----:B--2---:R-:W-:Y:S05]  /*b060*/  @!P0 NANOSLEEP.SYNCS 0x989680 ;  /* 0x009896800000895d */ /* 0x004fea0003900000 */
[----:B------:R-:W2:Y:S02]  /*b070*/  @!P0 SYNCS.PHASECHK.TRANS64 P0, [R7+URZ+0x68], R4 ;  /* 0x00006804070085a7 */ /* 0x000ea400080010ff */
[----:B--2---:R-:W-:Y:S05]  /*b080*/  @!P0 BRA `(.L_x_213) ;  /* 0xfffffffc00f08947 */ /* 0x004fea000383ffff */
[----:B------:R-:W-:Y:S05]  /*b090*/  BRA `(.L_x_214) ;  /* 0xffffff9c00ec7947 */ /* 0x000fea000383ffff */
.L_x_87:
[----:B------:R-:W-:Y:S07]  /*b0a0*/  MOV R7, UR21 ;  /* 0x0000001500077c02 */ /* 0x000fee0008000f00 */
.L_x_215:
[----:B-1----:R1:W2:Y:S02]  /*b0b0*/  SYNCS.PHASECHK.TRANS64.TRYWAIT P0, [R7+URZ+0x70], R4 ;  /* 0x00007004070075a7 */ /* 0x0022a400080011ff */
[----:B--2---:R-:W-:Y:S05]  /*b0c0*/  @!P0 NANOSLEEP.SYNCS 0x989680 ;  /* 0x009896800000895d */ /* 0x004fea0003900000 */
[----:B------:R-:W2:Y:S02]  /*b0d0*/  @!P0 SYNCS.PHASECHK.TRANS64 P0, [R7+URZ+0x70], R4 ;  /* 0x00007004070085a7 */ /* 0x000ea400080010ff */
[----:B--2---:R-:W-:Y:S05]  /*b0e0*/  @!P0 BRA `(.L_x_215) ;  /* 0xfffffffc00f08947 */ /* 0x004fea000383ffff */
[----:B------:R-:W-:Y:S05]  /*b0f0*/  BRA `(.L_x_216) ;  /* 0xffffffa000347947 */ /* 0x000fea000383ffff */
.L_x_88:
[----:B------:R-:W-:Y:S07]  /*b100*/  MOV R7, UR21 ;  /* 0x0000001500077c02 */ /* 0x000fee0008000f00 */
.L_x_217:
[----:B-1----:R1:W2:Y:S02]  /*b110*/  SYNCS.PHASECHK.TRANS64.TRYWAIT P0, [R7+URZ+0x78], R4 ;  /* 0x00007804070075a7 */ /* 0x0022a400080011ff */
[----:B--2---:R-:W-:Y:S05]  /*b120*/  @!P0 NANOSLEEP.SYNCS 0x989680 ;  /* 0x009896800000895d */ /* 0x004fea0003900000 */
[----:B------:R-:W2:Y:S02]  /*b130*/  @!P0 SYNCS.PHASECHK.TRANS64 P0, [R7+URZ+0x78], R4 ;  /* 0x00007804070085a7 */ /* 0x000ea400080010ff */
[----:B--2---:R-:W-:Y:S05]  /*b140*/  @!P0 BRA `(.L_x_217) ;  /* 0xfffffffc00f08947 */ /* 0x004fea000383ffff */
[----:B------:R-:W-:Y:S05]  /*b150*/  BRA `(.L_x_218) ;  /* 0xffffffa000807947 */ /* 0x000fea000383ffff */
.L_x_90:
[----:B------:R-:W-:-:S07]  /*b160*/  MOV R0, UR21 ;  /* 0x0000001500007c02 */ /* 0x000fce0008000f00 */
.L_x_219:
[----:B--2---:R2:W4:Y:S02]  /*b170*/  SYNCS.PHASECHK.TRANS64.TRYWAIT P0, [R0+URZ+0x60], R5 ;  /* 0x00006005000075a7 */ /* 0x00452400080011ff */
[----:B----4-:R-:W-:Y:S05]  /*b180*/  @!P0 NANOSLEEP.SYNCS 0x989680 ;  /* 0x009896800000895d */ /* 0x010fea0003900000 */
[----:B------:R-:W4:Y:S02]  /*b190*/  @!P0 SYNCS.PHASECHK.TRANS64 P0, [R0+URZ+0x60], R5 ;  /* 0x00006005000085a7 */ /* 0x000f2400080010ff */
[----:B----4-:R-:W-:Y:S05]  /*b1a0*/  @!P0 BRA `(.L_x_219) ;  /* 0xfffffffc00f08947 */ /* 0x010fea000383ffff */
[----:B------:R-:W-:Y:S05]  /*b1b0*/  BRA `(.L_x_220) ;  /* 0xffffffa000f07947 */ /* 0x000fea000383ffff */
.L_x_91:
[----:B--2---:R-:W-:-:S07]  /*b1c0*/  MOV R0, UR21 ;  /* 0x0000001500007c02 */ /* 0x004fce0008000f00 */
.L_x_221:
[----:B--2---:R2:W4:Y:S02]  /*b1d0*/  SYNCS.PHASECHK.TRANS64.TRYWAIT P0, [R0+URZ+0x68], R5 ;  /* 0x00006805000075a7 */ /* 0x00452400080011ff */
[----:B----4-:R-:W-:Y:S05]  /*b1e0*/  @!P0 NANOSLEEP.SYNCS 0x989680 ;  /* 0x009896800000895d */ /* 0x010fea0003900000 */
[----:B------:R-:W4:Y:S02]  /*b1f0*/  @!P0 SYNCS.PHASECHK.TRANS64 P0, [R0+URZ+0x68], R5 ;  /* 0x00006805000085a7 */ /* 0x000f2400080010ff */
[----:B----4-:R-:W-:Y:S05]  /*b200*/  @!P0 BRA `(.L_x_221) ;  /* 0xfffffffc00f08947 */ /* 0x010fea000383ffff */
[----:B------:R-:W-:Y:S05]  /*b210*/  BRA `(.L_x_222) ;  /* 0xffffffa000e07947 */ /* 0x000fea000383ffff */
.L_x_92:
[----:B------:R-:W-:-:S07]  /*b220*/  MOV R2, UR21 ;  /* 0x0000001500027c02 */ /* 0x000fce0008000f00 */
.L_x_223:
[----:B--2---:R2:W4:Y:S02]  /*b230*/  SYNCS.PHASECHK.TRANS64.TRYWAIT P0, [R2+URZ+0x70], R5 ;  /* 0x00007005020075a7 */ /* 0x00452400080011ff */
[----:B----4-:R-:W-:Y:S05]  /*b240*/  @!P0 NANOSLEEP.SYNCS 0x989680 ;  /* 0x009896800000895d */ /* 0x010fea0003900000 */
[----:B------:R-:W4:Y:S02]  /*b250*/  @!P0 SYNCS.PHASECHK.TRANS64 P0, [R2+URZ+0x70], R5 ;  /* 0x00007005020085a7 */ /* 0x000f2400080010ff */
[----:B----4-:R-:W-:Y:S05]  /*b260*/  @!P0 BRA `(.L_x_223) ;  /* 0xfffffffc00f08947 */ /* 0x010fea000383ffff */
[----:B------:R-:W-:Y:S05]  /*b270*/  BRA `(.L_x_224) ;  /* 0xffffffa000d47947 */ /* 0x000fea000383ffff */
.L_x_94:
[----:B-1----:R1:W2:Y:S02]  /*b280*/  SYNCS.PHASECHK.TRANS64.TRYWAIT P0, [R3+URZ+0x90], R0 ;  /* 0x00009000030075a7 */ /* 0x0022a400080011ff */
[----:B--2---:R-:W-:Y:S05]  /*b290*/  @!P0 NANOSLEEP.SYNCS 0x989680 ;  /* 0x009896800000895d */ /* 0x004fea0003900000 */
[----:B------:R-:W2:Y:S02]  /*b2a0*/  @!P0 SYNCS.PHASECHK.TRANS64 P0, [R3+URZ+0x90], R0 ;  /* 0x00009000030085a7 */ /* 0x000ea400080010ff */
[----:B--2---:R-:W-:Y:S05]  /*b2b0*/  @!P0 BRA `(.L_x_94) ;  /* 0xfffffffc00f08947 */ /* 0x004fea000383ffff */
[----:B------:R-:W-:Y:S05]  /*b2c0*/  BRA `(.L_x_225) ;  /* 0xffffffa400ac7947 */ /* 0x000fea000383ffff */
.L_x_105:
[----:B-1----:R-:W-:Y:S04]  /*b2d0*/  MOV R0, UR43 ;  /* 0x0000002b00007c02 */ /* 0x002fe80008000f00 */
[----:B------:R1:W2:Y:S03]  /*b2e0*/  SYNCS.PHASECHK.TRANS64.TRYWAIT P1, [R0+URZ+0x40], R3 ;  /* 0x00004003000075a7 */ /* 0x0002a600080211ff */
[----:B--2---:R-:W-:Y:S05]  /*b2f0*/  @!P1 NANOSLEEP.SYNCS 0x989680 ;  /* 0x009896800000995d */ /* 0x004fea0003900000 */
[----:B------:R-:W2:Y:S02]  /*b300*/  @!P1 SYNCS.PHASECHK.TRANS64 P1, [R0+URZ+0x40], R3 ;  /* 0x00004003000095a7 */ /* 0x000ea400080210ff */
[----:B--2---:R-:W-:Y:S05]  /*b310*/  @!P1 BRA `(.L_x_105) ;  /* 0xfffffffc00ec9947 */ /* 0x004fea000383ffff */
[----:B------:R-:W-:Y:S05]  /*b320*/  BRA `(.L_x_104) ;  /* 0xffffffb400487947 */ /* 0x000fea000383ffff */
.L_x_107:
[----:B-1----:R1:W4:Y:S02]  /*b330*/  SYNCS.PHASECHK.TRANS64.TRYWAIT P0, [R85+URZ+0xb0], R2 ;  /* 0x0000b002550075a7 */ /* 0x00232400080011ff */
[----:B----4-:R-:W-:Y:S05]  /*b340*/  @!P0 NANOSLEEP.SYNCS 0x989680 ;  /* 0x009896800000895d */ /* 0x010fea0003900000 */
[----:B------:R-:W4:Y:S02]  /*b350*/  @!P0 SYNCS.PHASECHK.TRANS64 P0, [R85+URZ+0xb0], R2 ;  /* 0x0000b002550085a7 */ /* 0x000f2400080010ff */
[----:B----4-:R-:W-:Y:S05]  /*b360*/  @!P0 BRA `(.L_x_107) ;  /* 0xfffffffc00f08947 */ /* 0x010fea000383ffff */
[----:B------:R-:W-:Y:S05]  /*b370*/  BRA `(.L_x_106) ;  /* 0xffffffb400747947 */ /* 0x000fea000383ffff */
.L_x_116:
[----:B--2---:R2:W3:Y:S02]  /*b380*/  SYNCS.PHASECHK.TRANS64.TRYWAIT P0, [R3+URZ+0x40], R0 ;  /* 0x00004000030075a7 */ /* 0x0044e400080011ff */
[----:B---3--:R-:W-:Y:S05]  /*b390*/  @!P0 NANOSLEEP.SYNCS 0x989680 ;  /* 0x009896800000895d */ /* 0x008fea0003900000 */
[----:B------:R-:W3:Y:S02]  /*b3a0*/  @!P0 SYNCS.PHASECHK.TRANS64 P0, [R3+URZ+0x40], R0 ;  /* 0x00004000030085a7 */ /* 0x000ee400080010ff */
[----:B---3--:R-:W-:Y:S05]  /*b3b0*/  @!P0 BRA `(.L_x_116) ;  /* 0xfffffffc00f08947 */ /* 0x008fea000383ffff */
[----:B------:R-:W-:Y:S05]  /*b3c0*/  BRA `(.L_x_115) ;  /* 0xffffffbc00187947 */ /* 0x000fea000383ffff */
.L_x_124:
[----:B--2---:R2:W3:Y:S02]  /*b3d0*/  SYNCS.PHASECHK.TRANS64.TRYWAIT P0, [R20+URZ+0x40], R5 ;  /* 0x00004005140075a7 */ /* 0x0044e400080011ff */
[----:B---3--:R-:W-:Y:S05]  /*b3e0*/  @!P0 NANOSLEEP.SYNCS 0x989680 ;  /* 0x009896800000895d */ /* 0x008fea0003900000 */
[----:B------:R-:W3:Y:S02]  /*b3f0*/  @!P0 SYNCS.PHASECHK.TRANS64 P0, [R20+URZ+0x40], R5 ;  /* 0x00004005140085a7 */ /* 0x000ee400080010ff */
[----:B---3--:R-:W-:Y:S05]  /*b400*/  @!P0 BRA `(.L_x_124) ;  /* 0xfffffffc00f08947 */ /* 0x008fea000383ffff */
[----:B------:R-:W-:Y:S05]  /*b410*/  BRA `(.L_x_123) ;  /* 0xffffffc000dc7947 */ /* 0x000fea000383ffff */
.L_x_132:
[----:B--2---:R2:W3:Y:S02]  /*b420*/  SYNCS.PHASECHK.TRANS64.TRYWAIT P0, [R20+URZ+0x40], R5 ;  /* 0x00004005140075a7 */ /* 0x0044e400080011ff */
[----:B---3--:R-:W-:Y:S05]  /*b430*/  @!P0 NANOSLEEP.SYNCS 0x989680 ;  /* 0x009896800000895d */ /* 0x008fea0003900000 */
[----:B------:R-:W3:Y:S02]  /*b440*/  @!P0 SYNCS.PHASECHK.TRANS64 P0, [R20+URZ+0x40], R5 ;  /* 0x00004005140085a7 */ /* 0x000ee400080010ff */
[----:B---3--:R-:W-:Y:S05]  /*b450*/  @!P0 BRA `(.L_x_132) ;  /* 0xfffffffc00f08947 */ /* 0x008fea000383ffff */
[----:B------:R-:W-:Y:S05]  /*b460*/  BRA `(.L_x_131) ;  /* 0xffffffc800a07947 */ /* 0x000fea000383ffff */
.L_x_140:
[----:B--2---:R2:W3:Y:S02]  /*b470*/  SYNCS.PHASECHK.TRANS64.TRYWAIT P0, [R20+URZ+0x40], R5 ;  /* 0x00004005140075a7 */ /* 0x0044e400080011ff */
[----:B---3--:R-:W-:Y:S05]  /*b480*/  @!P0 NANOSLEEP.SYNCS 0x989680 ;  /* 0x009896800000895d */ /* 0x008fea0003900000 */
[----:B------:R-:W3:Y:S02]  /*b490*/  @!P0 SYNCS.PHASECHK.TRANS64 P0, [R20+URZ+0x40], R5 ;  /* 0x00004005140085a7 */ /* 0x000ee400080010ff */
[----:B---3--:R-:W-:Y:S05]  /*b4a0*/  @!P0 BRA `(.L_x_140) ;  /* 0xfffffffc00f08947 */ /* 0x008fea000383ffff */
[----:B------:R-:W-:Y:S05]  /*b4b0*/  BRA `(.L_x_139) ;  /* 0xffffffd000707947 */ /* 0x000fea000383ffff */
.L_x_148:
[----:B--2---:R2:W3:Y:S02]  /*b4c0*/  SYNCS.PHASECHK.TRANS64.TRYWAIT P0, [R20+URZ+0x40], R5 ;  /* 0x00004005140075a7 */ /* 0x0044e400080011ff */
[----:B---3--:R-:W-:Y:S05]  /*b4d0*/  @!P0 NANOSLEEP.SYNCS 0x989680 ;  /* 0x009896800000895d */ /* 0x008fea0003900000 */
[----:B------:R-:W3:Y:S02]  /*b4e0*/  @!P0 SYNCS.PHASECHK.TRANS64 P0, [R20+URZ+0x40], R5 ;  /* 0x00004005140085a7 */ /* 0x000ee400080010ff */
[----:B---3--:R-:W-:Y:S05]  /*b4f0*/  @!P0 BRA `(.L_x_148) ;  /* 0xfffffffc00f08947 */ /* 0x008fea000383ffff */
[----:B------:R-:W-:Y:S05]  /*b500*/  BRA `(.L_x_147) ;  /* 0xffffffd800507947 */ /* 0x000fea000383ffff */
.L_x_156:
[----:B--2---:R2:W3:Y:S02]  /*b510*/  SYNCS.PHASECHK.TRANS64.TRYWAIT P0, [R20+URZ+0x40], R5 ;  /* 0x00004005140075a7 */ /* 0x0044e400080011ff */
[----:B---3--:R-:W-:Y:S05]  /*b520*/  @!P0 NANOSLEEP.SYNCS 0x989680 ;  /* 0x009896800000895d */ /* 0x008fea0003900000 */
[----:B------:R-:W3:Y:S02]  /*b530*/  @!P0 SYNCS.PHASECHK.TRANS64 P0, [R20+URZ+0x40], R5 ;  /* 0x00004005140085a7 */ /* 0x000ee400080010ff */
[----:B---3--:R-:W-:Y:S05]  /*b540*/  @!P0 BRA `(.L_x_156) ;  /* 0xfffffffc00f08947 */ /* 0x008fea000383ffff */
[----:B------:R-:W-:Y:S05]  /*b550*/  BRA `(.L_x_155) ;  /* 0xffffffe000247947 */ /* 0x000fea000383ffff */
.L_x_164:
[----:B--2---:R2:W3:Y:S02]  /*b560*/  SYNCS.PHASECHK.TRANS64.TRYWAIT P0, [R20+URZ+0x40], R3 ;  /* 0x00004003140075a7 */ /* 0x0044e400080011ff */
[----:B---3--:R-:W-:Y:S05]  /*b570*/  @!P0 NANOSLEEP.SYNCS 0x989680 ;  /* 0x009896800000895d */ /* 0x008fea0003900000 */
[----:B------:R-:W3:Y:S02]  /*b580*/  @!P0 SYNCS.PHASECHK.TRANS64 P0, [R20+URZ+0x40], R3 ;  /* 0x00004003140085a7 */ /* 0x000ee400080010ff */
[----:B---3--:R-:W-:Y:S05]  /*b590*/  @!P0 BRA `(.L_x_164) ;  /* 0xfffffffc00f08947 */ /* 0x008fea000383ffff */
[----:B------:R-:W-:Y:S05]  /*b5a0*/  BRA `(.L_x_163) ;  /* 0xffffffe400f87947 */ /* 0x000fea000383ffff */
        .weak           $__internal_0_$__cuda_sm10x_tcgen05_guardrail_trap_col_being_dealloced_not_returned_by_alloc
        .type           $__internal_0_$__cuda_sm10x_tcgen05_guardrail_trap_col_being_dealloced_not_returned_by_alloc,@function
        .size           $__internal_0_$__cuda_sm10x_tcgen05_guardrail_trap_col_being_dealloced_not_returned_by_alloc,($__internal_1_$__cuda_sm10x_tcgen05_guardrail_trap_phase_invalid_during_alloc - $__internal_0_$__cuda_sm10x_tcgen05_guardrail_trap_col_being_dealloced_not_returned_by_alloc)
$__internal_0_$__cuda_sm10x_tcgen05_guardrail_trap_col_being_dealloced_not_returned_by_alloc:
[----:B------:R-:W-:Y:S05]  /*b5b0*/  BPT.TRAP 0x1 ;  /* 0x000000040000795c */ /* 0x000fea0000300000 */
[----:B------:R-:W-:-:S04]  /*b5c0*/  HFMA2 R3, -RZ, RZ, 0, 0 ;  /* 0x00000000ff037431 */ /* 0x000fc800000001ff */
[----:B------:R-:W-:Y:S05]  /*b5d0*/  RET.REL.NODEC R2 `(_ZN7cutlass13device_kernelINS_4gemm6kernel13GemmUniversalIN4cute5tupleIJiiiiEEENS1_10collective13CollectiveMmaINS1_35MainloopSm100TmaUmmaWarpSpecializedILi4ELi2ELi4ENS5_IJNS4_1CILi2EEENSA_ILi1EEESC_EEEEENS5_IJNSA_ILi64EEENSA_ILi256EEENSA_ILi32EEEEEEfNS5_IJlSC_lEEEfSJ_NS4_8TiledMMAINS4_8MMA_AtomIJNS4_17SM100_MMA_TF32_SSINS_10tfloat32_tESN_fLi64ELi256ELNS4_4UMMA5MajorE0ELSP_0ELNSO_7ScaleInE0ELSQ_0EEEEEENS4_6LayoutINS5_IJSC_SC_SC_EEENS5_IJNSA_ILi0EEESV_SV_EEEEENS5_IJNS4_10UnderscoreESY_SY_EEEEENS4_13SM90_TMA_LOADENS4_14ComposedLayoutINS4_7SwizzleILi3ELi4ELi3EEENS4_18smem_ptr_flag_bitsILi32EEENST_INS5_IJNSA_ILi8EEESH_EEENS5_IJSH_SC_EEEEEEEvNS4_8identityENS4_23SM90_TMA_LOAD_MULTICASTES1B_vS1C_EENS_8epilogue10collective18CollectiveEpilogueINS1F_23Sm100TmaWarpSpecializedILi4ELi2ELi16ELb1ELb0EEEJSI_NS5_IJNST_ISF_SC_EENST_ISH_SC_EEEEEfSJ_fSJ_NS1F_6fusion15FusionCallbacksIS1J_NS1N_17LinearCombinationIffffLNS_15FloatRoundStyleE2EEESI_S1M_JEEENS4_5SM1004TMEM4LOAD26SM100_TMEM_LOAD_16dp128b8xES11_S1B_NS4_17SM75_U32x4_LDSM_NENS4_14SM90_TMA_STOREES1B_NS4_17SM90_U32x4_STSM_NENS4_39AutoVectorizingCopyWithAssumedAlignmentILi128EEEEEEvvEEEEvNT_6ParamsE) ;  /* 0xffffff4802887950 */ /* 0x000fea0003c3ffff */
        .weak           $__internal_1_$__cuda_sm10x_tcgen05_guardrail_trap_phase_invalid_during_alloc
        .type           $__internal_1_$__cuda_sm10x_tcgen05_guardrail_trap_phase_invalid_during_alloc,@function
        .size           $__internal_1_$__cuda_sm10x_tcgen05_guardrail_trap_phase_invalid_during_alloc,($__internal_2_$__cuda_sm10x_tcgen05_guardrail_trap_unallocated_columns_being_dealloced - $__internal_1_$__cuda_sm10x_tcgen05_guardrail_trap_phase_invalid_during_alloc)
$__internal_1_$__cuda_sm10x_tcgen05_guardrail_trap_phase_invalid_during_alloc:
[----:B------:R-:W-:Y:S05]  /*b5e0*/  BPT.TRAP 0x1 ;  /* 0x000000040000795c */ /* 0x000fea0000300000 */
[----:B------:R-:W-:-:S04]  /*b5f0*/  MOV R5, 0x0 ;  /* 0x0000000000057802 */ /* 0x000fc80000000f00 */
[----:B------:R-:W-:Y:S05]  /*b600*/  RET.REL.NODEC R4 `(_ZN7cutlass13device_kernelINS_4gemm6kernel13GemmUniversalIN4cute5tupleIJiiiiEEENS1_10collective13CollectiveMmaINS1_35MainloopSm100TmaUmmaWarpSpecializedILi4ELi2ELi4ENS5_IJNS4_1CILi2EEENSA_ILi1EEESC_EEEEENS5_IJNSA_ILi64EEENSA_ILi256EEENSA_ILi32EEEEEEfNS5_IJlSC_lEEEfSJ_NS4_8TiledMMAINS4_8MMA_AtomIJNS4_17SM100_MMA_TF32_SSINS_10tfloat32_tESN_fLi64ELi256ELNS4_4UMMA5MajorE0ELSP_0ELNSO_7ScaleInE0ELSQ_0EEEEEENS4_6LayoutINS5_IJSC_SC_SC_EEENS5_IJNSA_ILi0EEESV_SV_EEEEENS5_IJNS4_10UnderscoreESY_SY_EEEEENS4_13SM90_TMA_LOADENS4_14ComposedLayoutINS4_7SwizzleILi3ELi4ELi3EEENS4_18smem_ptr_flag_bitsILi32EEENST_INS5_IJNSA_ILi8EEESH_EEENS5_IJSH_SC_EEEEEEEvNS4_8identityENS4_23SM90_TMA_LOAD_MULTICASTES1B_vS1C_EENS_8epilogue10collective18CollectiveEpilogueINS1F_23Sm100TmaWarpSpecializedILi4ELi2ELi16ELb1ELb0EEEJSI_NS5_IJNST_ISF_SC_EENST_ISH_SC_EEEEEfSJ_fSJ_NS1F_6fusion15FusionCallbacksIS1J_NS1N_17LinearCombinationIffffLNS_15FloatRoundStyleE2EEESI_S1M_JEEENS4_5SM1004TMEM4LOAD26SM100_TMEM_LOAD_16dp128b8xES11_S1B_NS4_17SM75_U32x4_LDSM_NENS4_14SM90_TMA_STOREES1B_NS4_17SM90_U32x4_STSM_NENS4_39AutoVectorizingCopyWithAssumedAlignmentILi128EEEEEEvvEEEEvNT_6ParamsE) ;  /* 0xffffff48047c7950 */ /* 0x000fea0003c3ffff */
        .weak           $__internal_2_$__cuda_sm10x_tcgen05_guardrail_trap_unallocated_columns_being_dealloced
        .type           $__internal_2_$__cuda_sm10x_tcgen05_guardrail_trap_unallocated_columns_being_dealloced,@function
        .size           $__internal_2_$__cuda_sm10x_tcgen05_guardrail_trap_unallocated_columns_being_dealloced,(.L_x_227 - $__internal_2_$__cuda_sm10x_tcgen05_guardrail_trap_unallocated_columns_being_dealloced)
$__internal_2_$__cuda_sm10x_tcgen05_guardrail_trap_unallocated_columns_being_dealloced:
[----:B------:R-:W-:Y:S05]  /*b610*/  BPT.TRAP 0x1 ;  /* 0x000000040000795c */ /* 0x000fea0000300000 */
[----:B------:R-:W-:-:S04]  /*b620*/  HFMA2 R3, -RZ, RZ, 0, 0 ;  /* 0x00000000ff037431 */ /* 0x000fc800000001ff */
[----:B------:R-:W-:Y:S05]  /*b630*/  RET.REL.NODEC R2 `(_ZN7cutlass13device_kernelINS_4gemm6kernel13GemmUniversalIN4cute5tupleIJiiiiEEENS1_10collective13CollectiveMmaINS1_35MainloopSm100TmaUmmaWarpSpecializedILi4ELi2ELi4ENS5_IJNS4_1CILi2EEENSA_ILi1EEESC_EEEEENS5_IJNSA_ILi64EEENSA_ILi256EEENSA_ILi32EEEEEEfNS5_IJlSC_lEEEfSJ_NS4_8TiledMMAINS4_8MMA_AtomIJNS4_17SM100_MMA_TF32_SSINS_10tfloat32_tESN_fLi64ELi256ELNS4_4UMMA5MajorE0ELSP_0ELNSO_7ScaleInE0ELSQ_0EEEEEENS4_6LayoutINS5_IJSC_SC_SC_EEENS5_IJNSA_ILi0EEESV_SV_EEEEENS5_IJNS4_10UnderscoreESY_SY_EEEEENS4_13SM90_TMA_LOADENS4_14ComposedLayoutINS4_7SwizzleILi3ELi4ELi3EEENS4_18smem_ptr_flag_bitsILi32EEENST_INS5_IJNSA_ILi8EEESH_EEENS5_IJSH_SC_EEEEEEEvNS4_8identityENS4_23SM90_TMA_LOAD_MULTICASTES1B_vS1C_EENS_8epilogue10collective18CollectiveEpilogueINS1F_23Sm100TmaWarpSpecializedILi4ELi2ELi16ELb1ELb0EEEJSI_NS5_IJNST_ISF_SC_EENST_ISH_SC_EEEEEfSJ_fSJ_NS1F_6fusion15FusionCallbacksIS1J_NS1N_17LinearCombinationIffffLNS_15FloatRoundStyleE2EEESI_S1M_JEEENS4_5SM1004TMEM4LOAD26SM100_TMEM_LOAD_16dp128b8xES11_S1B_NS4_17SM75_U32x4_LDSM_NENS4_14SM90_TMA_STOREES1B_NS4_17SM90_U32x4_STSM_NENS4_39AutoVectorizingCopyWithAssumedAlignmentILi128EEEEEEvvEEEEvNT_6ParamsE) ;  /* 0xffffff4802707950 */ /* 0x000fea0003c3ffff */
.L_x_226:
[----:B------:R-:W-:-:S00]  /*b640*/  BRA `(.L_x_226) ;  /* 0xfffffffc00fc7947 */ /* 0x000fc0000383ffff */
[----:B------:R-:W-:-:S00]  /*b650*/  NOP ;  /* 0x0000000000007918 */ /* 0x000fc00000000000 */
        /* <DEDUP_REMOVED lines=10> */
.L_x_227:


//--------------------- .nv.global.init           --------------------------
	.section	.nv.global.init,"aw",@progbits
.nv.global.init:
	.type		$str$27,@object
	.size		$str$27,($str$28 - $str$27)
$str$27:
        /*0000*/ 	.byte	0x28, 0x61, 0x64, 0x64, 0x72, 0x65, 0x73, 0x73, 0x20, 0x26, 0x20, 0x6d, 0x61, 0x73, 0x6b, 0x29
        /*0010*/ 	.byte	0x20, 0x3d, 0x3d, 0x20, 0x30, 0x00
	.type		$str$28,@object
	.size		$str$28,($str$26 - $str$28)
$str$28:
        /*0016*/ 	.byte	0x2f, 0x74, 0x6d, 0x70, 0x2f, 0x63, 0x75, 0x74, 0x6c, 0x61, 0x73, 0x73, 0x5f, 0x73, 0x77, 0x65
        /*0026*/ 	.byte	0x65, 0x70, 0x5f, 0x73, 0x72, 0x63, 0x2f, 0x69, 0x6e, 0x63, 0x6c, 0x75, 0x64, 0x65, 0x2f, 0x63
        /*0036*/ 	.byte	0x75, 0x74, 0x65, 0x2f, 0x70, 0x6f, 0x69, 0x6e, 0x74, 0x65, 0x72, 0x5f, 0x66, 0x6c, 0x61, 0x67
        /*0046*/ 	.byte	0x67, 0x65, 0x64, 0x2e, 0x68, 0x70, 0x70, 0x00
	.type		$str$26,@object
	.size		$str$26,($str$25 - $str$26)
$str$26:
        /*004e*/ 	.byte	0x2f, 0x74, 0x6d, 0x70, 0x2f, 0x63, 0x75, 0x74, 0x6c, 0x61, 0x73, 0x73, 0x5f, 0x73, 0x77, 0x65
        /*005e*/ 	.byte	0x65, 0x70, 0x5f, 0x73, 0x72, 0x63, 0x2f, 0x69, 0x6e, 0x63, 0x6c, 0x75, 0x64, 0x65, 0x2f, 0x63
        /*006e*/ 	.byte	0x75, 0x74, 0x65, 0x2f, 0x61, 0x74, 0x6f, 0x6d, 0x2f, 0x63, 0x6f, 0x70, 0x79, 0x5f, 0x74, 0x72
        /*007e*/ 	.byte	0x61, 0x69, 0x74, 0x73, 0x5f, 0x73, 0x6d, 0x31, 0x30, 0x30, 0x2e, 0x68, 0x70, 0x70, 0x00
	.type		$str$25,@object
	.size		$str$25,(__unnamed_1 - $str$25)
$str$25:
        /*008d*/ 	.byte	0x28, 0x28, 0x75, 0x69, 0x6e, 0x74, 0x33, 0x32, 0x5f, 0x74, 0x28, 0x74, 0x68, 0x72, 0x65, 0x61
        /*009d*/ 	.byte	0x64, 0x49, 0x64, 0x78, 0x2e, 0x78, 0x29, 0x20, 0x2f, 0x20, 0x33, 0x32, 0x29, 0x20, 0x25, 0x20
        /*00ad*/ 	.byte	0x34, 0x29, 0x20, 0x3d, 0x3d, 0x20, 0x28, 0x28, 0x28, 0x74, 0x6d, 0x65, 0x6d, 0x5f, 0x61, 0x64
        /*00bd*/ 	.byte	0x64, 0x72, 0x20, 0x3e, 0x3e, 0x20, 0x31, 0x36, 0x29, 0x20, 0x2f, 0x20, 0x33, 0x32, 0x29, 0x20
        /*00cd*/ 	.byte	0x25, 0x20, 0x34, 0x29, 0x00
	.type		__unnamed_1,@object
	.size		__unnamed_1,(__unnamed_2 - __unnamed_1)
__unnamed_1:
        /*00d2*/ 	.byte	0x61, 0x75, 0x74, 0x6f, 0x20, 0x63, 0x75, 0x74, 0x65, 0x3a, 0x3a, 0x61, 0x73, 0x5f, 0x70, 0x6f
        /* <DEDUP_REMOVED lines=23> */
        /*0252*/ 	.byte	0x3c, 0x32, 0x30, 0x34, 0x38, 0x3e, 0x3e, 0x3e, 0x3e, 0x5d, 0x00
	.type		__unnamed_2,@object
	.size		__unnamed_2,(.L_2 - __unnamed_2)
__unnamed_2:
        /* <DEDUP_REMOVED lines=45> */
        /*052d*/ 	.byte	0x3e, 0x3e, 0x3e, 0x5d, 0x00
.L_2:


//--------------------- .nv.shared._ZN7cutlass13device_kernelINS_4gemm6kernel13GemmUniversalIN4cute5tupleIJiiiiEEENS1_10collective13CollectiveMmaINS1_35MainloopSm100TmaUmmaWarpSpecializedILi4ELi2ELi4ENS5_IJNS4_1CILi2EEENSA_ILi1EEESC_EEEEENS5_IJNSA_ILi64EEENSA_ILi256EEENSA_ILi32EEEEEEfNS5_IJlSC_lEEEfSJ_NS4_8TiledMMAINS4_8MMA_AtomIJNS4_17SM100_MMA_TF32_SSINS_10tfloat32_tESN_fLi64ELi256ELNS4_4UMMA5MajorE0ELSP_0ELNSO_7ScaleInE0ELSQ_0EEEEEENS4_6LayoutINS5_IJSC_SC_SC_EEENS5_IJNSA_ILi0EEESV_SV_EEEEENS5_IJNS4_10UnderscoreESY_SY_EEEEENS4_13SM90_TMA_LOADENS4_14ComposedLayoutINS4_7SwizzleILi3ELi4ELi3EEENS4_18smem_ptr_flag_bitsILi32EEENST_INS5_IJNSA_ILi8EEESH_EEENS5_IJSH_SC_EEEEEEEvNS4_8identityENS4_23SM90_TMA_LOAD_MULTICASTES1B_vS1C_EENS_8epilogue10collective18CollectiveEpilogueINS1F_23Sm100TmaWarpSpecializedILi4ELi2ELi16ELb1ELb0EEEJSI_NS5_IJNST_ISF_SC_EENST_ISH_SC_EEEEEfSJ_fSJ_NS1F_6fusion15FusionCallbacksIS1J_NS1N_17LinearCombinationIffffLNS_15FloatRoundStyleE2EEESI_S1M_JEEENS4_5SM1004TMEM4LOAD26SM100_TMEM_LOAD_16dp128b8xES11_S1B_NS4_17SM75_U32x4_LDSM_NENS4_14SM90_TMA_STOREES1B_NS4_17SM90_U32x4_STSM_NENS4_39AutoVectorizingCopyWithAssumedAlignmentILi128EEEEEEvvEEEEvNT_6ParamsE --------------------------
	.section	.nv.shared._ZN7cutlass13device_kernelINS_4gemm6kernel13GemmUniversalIN4cute5tupleIJiiiiEEENS1_10collective13CollectiveMmaINS1_35MainloopSm100TmaUmmaWarpSpecializedILi4ELi2ELi4ENS5_IJNS4_1CILi2EEENSA_ILi1EEESC_EEEEENS5_IJNSA_ILi64EEENSA_ILi256EEENSA_ILi32EEEEEEfNS5_IJlSC_lEEEfSJ_NS4_8TiledMMAINS4_8MMA_AtomIJNS4_17SM100_MMA_TF32_SSINS_10tfloat32_tESN_fLi64ELi256ELNS4_4UMMA5MajorE0ELSP_0ELNSO_7ScaleInE0ELSQ_0EEEEEENS4_6LayoutINS5_IJSC_SC_SC_EEENS5_IJNSA_ILi0EEESV_SV_EEEEENS5_IJNS4_10UnderscoreESY_SY_EEEEENS4_13SM90_TMA_LOADENS4_14ComposedLayoutINS4_7SwizzleILi3ELi4ELi3EEENS4_18smem_ptr_flag_bitsILi32EEENST_INS5_IJNSA_ILi8EEESH_EEENS5_IJSH_SC_EEEEEEEvNS4_8identityENS4_23SM90_TMA_LOAD_MULTICASTES1B_vS1C_EENS_8epilogue10collective18CollectiveEpilogueINS1F_23Sm100TmaWarpSpecializedILi4ELi2ELi16ELb1ELb0EEEJSI_NS5_IJNST_ISF_SC_EENST_ISH_SC_EEEEEfSJ_fSJ_NS1F_6fusion15FusionCallbacksIS1J_NS1N_17LinearCombinationIffffLNS_15FloatRoundStyleE2EEESI_S1M_JEEENS4_5SM1004TMEM4LOAD26SM100_TMEM_LOAD_16dp128b8xES11_S1B_NS4_17SM75_U32x4_LDSM_NENS4_14SM90_TMA_STOREES1B_NS4_17SM90_U32x4_STSM_NENS4_39AutoVectorizingCopyWithAssumedAlignmentILi128EEEEEEvvEEEEvNT_6ParamsE,"aw",@nobits
	.sectionflags	@""
	.align	16
	.zero		1024


//--------------------- .nv.shared.reserved.0     --------------------------
	.section	.nv.shared.reserved.0,"aw",@nobits
	.weak		__nv_reservedSMEM_offset_0_alias
	.size		__nv_reservedSMEM_offset_0_alias, 0, 64
	.other		__nv_reservedSMEM_offset_0_alias,@"STO_CUDA_RESERVED_SHARED STV_DEFAULT"
__nv_reservedSMEM_offset_0_alias:
	.zero		0
.nv.shared.reserved.0:
	.zero		64
	.weak		__nv_reservedSMEM_tcgen05_partition
	.type		__nv_reservedSMEM_tcgen05_partition,@object
	.size		__nv_reservedSMEM_tcgen05_partition,(.L_0 - __nv_reservedSMEM_tcgen05_partition)
__nv_reservedSMEM_tcgen05_partition:
	.zero		32
.L_0:


//--------------------- .nv.global                --------------------------
	.section	.nv.global,"aw",@nobits
.nv.global:
	.type		_ZN40_INTERNAL_784b44e5_4_k_cu_b6642edc_320364cute1_E,@object
	.size		_ZN40_INTERNAL_784b44e5_4_k_cu_b6642edc_320364cute1_E,(_ZN40_INTERNAL_784b44e5_4_k_cu_b6642edc_320364cuda3std3__45__cpo6cbeginE - _ZN40_INTERNAL_784b44e5_4_k_cu_b6642edc_320364cute1_E)
_ZN40_INTERNAL_784b44e5_4_k_cu_b6642edc_320364cute1_E:
	.zero		1
	.type		_ZN40_INTERNAL_784b44e5_4_k_cu_b6642edc_320364cuda3std3__45__cpo6cbeginE,@object
	.size		_ZN40_INTERNAL_784b44e5_4_k_cu_b6642edc_320364cuda3std3__45__cpo6cbeginE,(_ZN40_INTERNAL_784b44e5_4_k_cu_b6642edc_320364cuda3std3__48in_placeE - _ZN40_INTERNAL_784b44e5_4_k_cu_b6642edc_320364cuda3std3__45__cpo6cbeginE)
_ZN40_INTERNAL_784b44e5_4_k_cu_b6642edc_320364cuda3std3__45__cpo6cbeginE:
	.zero		1
	.type		_ZN40_INTERNAL_784b44e5_4_k_cu_b6642edc_320364cuda3std3__48in_placeE,@object
	.size		_ZN40_INTERNAL_784b44e5_4_k_cu_b6642edc_320364cuda3std3__48in_placeE,(_ZN40_INTERNAL_784b44e5_4_k_cu_b6642edc_320364cuda3std6ranges3__45__cpo9iter_moveE - _ZN40_INTERNAL_784b44e5_4_k_cu_b6642edc_320364cuda3std3__48in_placeE)
_ZN40_INTERNAL_784b44e5_4_k_cu_b6642edc_320364cuda3std3__48in_placeE:
	.zero		1
	.type		_ZN40_INTERNAL_784b44e5_4_k_cu_b6642edc_320364cuda3std6ranges3__45__cpo9iter_moveE,@object
	.size		_ZN40_INTERNAL_784b44e5_4_k_cu_b6642edc_320364cuda3std6ranges3__45__cpo9iter_moveE,(_ZN40_INTERNAL_784b44e5_4_k_cu_b6642edc_320364cuda3std3__45__cpo5beginE - _ZN40_INTERNAL_784b44e5_4_k_cu_b6642edc_320364cuda3std6ranges3__45__cpo9iter_moveE)
_ZN40_INTERNAL_784b44e5_4_k_cu_b6642edc_320364cuda3std6ranges3__45__cpo9iter_moveE:
	.zero		1
	.type		_ZN40_INTERNAL_784b44e5_4_k_cu_b6642edc_320364cuda3std3__45__cpo5beginE,@object
	.size		_ZN40_INTERNAL_784b44e5_4_k_cu_b6642edc_320364cuda3std3__45__cpo5beginE,(_ZN40_INTERNAL_784b44e5_4_k_cu_b6642edc_320364cuda3std3__442_GLOBAL__N__784b44e5_4_k_cu_b6642edc_320366ignoreE - _ZN40_INTERNAL_784b44e5_4_k_cu_b6642edc_320364cuda3std3__45__cpo5beginE)
_ZN40_INTERNAL_784b44e5_4_k_cu_b6642edc_320364cuda3std3__45__cpo5beginE:
	.zero		1
	.type		_ZN40_INTERNAL_784b44e5_4_k_cu_b6642edc_320364cuda3std3__442_GLOBAL__N__784b44e5_4_k_cu_b6642edc_320366ignoreE,@object
	.size		_ZN40_INTERNAL_784b44e5_4_k_cu_b6642edc_320364cuda3std3__442_GLOBAL__N__784b44e5_4_k_cu_b6642edc_320366ignoreE,(_ZN40_INTERNAL_784b44e5_4_k_cu_b6642edc_320364cute7productE - _ZN40_INTERNAL_784b44e5_4_k_cu_b6642edc_320364cuda3std3__442_GLOBAL__N__784b44e5_4_k_cu_b6642edc_320366ignoreE)
_ZN40_INTERNAL_784b44e5_4_k_cu_b6642edc_320364cuda3std3__442_GLOBAL__N__784b44e5_4_k_cu_b6642edc_320366ignoreE:
	.zero		1
	.type		_ZN40_INTERNAL_784b44e5_4_k_cu_b6642edc_320364cute7productE,@object
	.size		_ZN40_INTERNAL_784b44e5_4_k_cu_b6642edc_320364cute7productE,(_ZN40_INTERNAL_784b44e5_4_k_cu_b6642edc_320364cuda3std3__45__cpo3endE - _ZN40_INTERNAL_784b44e5_4_k_cu_b6642edc_320364cute7productE)
_ZN40_INTERNAL_784b44e5_4_k_cu_b6642edc_320364cute7productE:
	.zero		1
	.type		_ZN40_INTERNAL_784b44e5_4_k_cu_b6642edc_320364cuda3std3__45__cpo3endE,@object
	.size		_ZN40_INTERNAL_784b44e5_4_k_cu_b6642edc_320364cuda3std3__45__cpo3endE,(_ZN40_INTERNAL_784b44e5_4_k_cu_b6642edc_320364cuda3std3__419piecewise_constructE - _ZN40_INTERNAL_784b44e5_4_k_cu_b6642edc_320364cuda3std3__45__cpo3endE)
_ZN40_INTERNAL_784b44e5_4_k_cu_b6642edc_320364cuda3std3__45__cpo3endE:
	.zero		1
	.type		_ZN40_INTERNAL_784b44e5_4_k_cu_b6642edc_320364cuda3std3__419piecewise_constructE,@object
	.size		_ZN40_INTERNAL_784b44e5_4_k_cu_b6642edc_320364cuda3std3__419piecewise_constructE,(_ZN40_INTERNAL_784b44e5_4_k_cu_b6642edc_320364cuda3std3__45__cpo4cendE - _ZN40_INTERNAL_784b44e5_4_k_cu_b6642edc_320364cuda3std3__419piecewise_constructE)
_ZN40_INTERNAL_784b44e5_4_k_cu_b6642edc_320364cuda3std3__419piecewise_constructE:
	.zero		1
	.type		_ZN40_INTERNAL_784b44e5_4_k_cu_b6642edc_320364cuda3std3__45__cpo4cendE,@object
	.size		_ZN40_INTERNAL_784b44e5_4_k_cu_b6642edc_320364cuda3std3__45__cpo4cendE,(_ZN40_INTERNAL_784b44e5_4_k_cu_b6642edc_320364cuda3std6ranges3__45__cpo4swapE - _ZN40_INTERNAL_784b44e5_4_k_cu_b6642edc_320364cuda3std3__45__cpo4cendE)
_ZN40_INTERNAL_784b44e5_4_k_cu_b6642edc_320364cuda3std3__45__cpo4cendE:
	.zero		1
	.type		_ZN40_INTERNAL_784b44e5_4_k_cu_b6642edc_320364cuda3std6ranges3__45__cpo4swapE,@object
	.size		_ZN40_INTERNAL_784b44e5_4_k_cu_b6642edc_320364cuda3std6ranges3__45__cpo4swapE,(.L_10 - _ZN40_INTERNAL_784b44e5_4_k_cu_b6642edc_320364cuda3std6ranges3__45__cpo4swapE)
_ZN40_INTERNAL_784b44e5_4_k_cu_b6642edc_320364cuda3std6ranges3__45__cpo4swapE:
	.zero		1
.L_10:


//--------------------- .nv.constant0._ZN7cutlass13device_kernelINS_4gemm6kernel13GemmUniversalIN4cute5tupleIJiiiiEEENS1_10collective13CollectiveMmaINS1_35MainloopSm100TmaUmmaWarpSpecializedILi4ELi2ELi4ENS5_IJNS4_1CILi2EEENSA_ILi1EEESC_EEEEENS5_IJNSA_ILi64EEENSA_ILi256EEENSA_ILi32EEEEEEfNS5_IJlSC_lEEEfSJ_NS4_8TiledMMAINS4_8MMA_AtomIJNS4_17SM100_MMA_TF32_SSINS_10tfloat32_tESN_fLi64ELi256ELNS4_4UMMA5MajorE0ELSP_0ELNSO_7ScaleInE0ELSQ_0EEEEEENS4_6LayoutINS5_IJSC_SC_SC_EEENS5_IJNSA_ILi0EEESV_SV_EEEEENS5_IJNS4_10UnderscoreESY_SY_EEEEENS4_13SM90_TMA_LOADENS4_14ComposedLayoutINS4_7SwizzleILi3ELi4ELi3EEENS4_18smem_ptr_flag_bitsILi32EEENST_INS5_IJNSA_ILi8EEESH_EEENS5_IJSH_SC_EEEEEEEvNS4_8identityENS4_23SM90_TMA_LOAD_MULTICASTES1B_vS1C_EENS_8epilogue10collective18CollectiveEpilogueINS1F_23Sm100TmaWarpSpecializedILi4ELi2ELi16ELb1ELb0EEEJSI_NS5_IJNST_ISF_SC_EENST_ISH_SC_EEEEEfSJ_fSJ_NS1F_6fusion15FusionCallbacksIS1J_NS1N_17LinearCombinationIffffLNS_15FloatRoundStyleE2EEESI_S1M_JEEENS4_5SM1004TMEM4LOAD26SM100_TMEM_LOAD_16dp128b8xES11_S1B_NS4_17SM75_U32x4_LDSM_NENS4_14SM90_TMA_STOREES1B_NS4_17SM90_U32x4_STSM_NENS4_39AutoVectorizingCopyWithAssumedAlignmentILi128EEEEEEvvEEEEvNT_6ParamsE --------------------------
	.section	.nv.constant0._ZN7cutlass13device_kernelINS_4gemm6kernel13GemmUniversalIN4cute5tupleIJiiiiEEENS1_10collective13CollectiveMmaINS1_35MainloopSm100TmaUmmaWarpSpecializedILi4ELi2ELi4ENS5_IJNS4_1CILi2EEENSA_ILi1EEESC_EEEEENS5_IJNSA_ILi64EEENSA_ILi256EEENSA_ILi32EEEEEEfNS5_IJlSC_lEEEfSJ_NS4_8TiledMMAINS4_8MMA_AtomIJNS4_17SM100_MMA_TF32_SSINS_10tfloat32_tESN_fLi64ELi256ELNS4_4UMMA5MajorE0ELSP_0ELNSO_7ScaleInE0ELSQ_0EEEEEENS4_6LayoutINS5_IJSC_SC_SC_EEENS5_IJNSA_ILi0EEESV_SV_EEEEENS5_IJNS4_10UnderscoreESY_SY_EEEEENS4_13SM90_TMA_LOADENS4_14ComposedLayoutINS4_7SwizzleILi3ELi4ELi3EEENS4_18smem_ptr_flag_bitsILi32EEENST_INS5_IJNSA_ILi8EEESH_EEENS5_IJSH_SC_EEEEEEEvNS4_8identityENS4_23SM90_TMA_LOAD_MULTICASTES1B_vS1C_EENS_8epilogue10collective18CollectiveEpilogueINS1F_23Sm100TmaWarpSpecializedILi4ELi2ELi16ELb1ELb0EEEJSI_NS5_IJNST_ISF_SC_EENST_ISH_SC_EEEEEfSJ_fSJ_NS1F_6fusion15FusionCallbacksIS1J_NS1N_17LinearCombinationIffffLNS_15FloatRoundStyleE2EEESI_S1M_JEEENS4_5SM1004TMEM4LOAD26SM100_TMEM_LOAD_16dp128b8xES11_S1B_NS4_17SM75_U32x4_LDSM_NENS4_14SM90_TMA_STOREES1B_NS4_17SM90_U32x4_STSM_NENS4_39AutoVectorizingCopyWithAssumedAlignmentILi128EEEEEEvvEEEEvNT_6ParamsE,"a",@progbits
	.sectionflags	@""
	.align	4
.nv.constant0._ZN7cutlass13device_kernelINS_4gemm6kernel13GemmUniversalIN4cute5tupleIJiiiiEEENS1_10collective13CollectiveMmaINS1_35MainloopSm100TmaUmmaWarpSpecializedILi4ELi2ELi4ENS5_IJNS4_1CILi2EEENSA_ILi1EEESC_EEEEENS5_IJNSA_ILi64EEENSA_ILi256EEENSA_ILi32EEEEEEfNS5_IJlSC_lEEEfSJ_NS4_8TiledMMAINS4_8MMA_AtomIJNS4_17SM100_MMA_TF32_SSINS_10tfloat32_tESN_fLi64ELi256ELNS4_4UMMA5MajorE0ELSP_0ELNSO_7ScaleInE0ELSQ_0EEEEEENS4_6LayoutINS5_IJSC_SC_SC_EEENS5_IJNSA_ILi0EEESV_SV_EEEEENS5_IJNS4_10UnderscoreESY_SY_EEEEENS4_13SM90_TMA_LOADENS4_14ComposedLayoutINS4_7SwizzleILi3ELi4ELi3EEENS4_18smem_ptr_flag_bitsILi32EEENST_INS5_IJNSA_ILi8EEESH_EEENS5_IJSH_SC_EEEEEEEvNS4_8identityENS4_23SM90_TMA_LOAD_MULTICASTES1B_vS1C_EENS_8epilogue10collective18CollectiveEpilogueINS1F_23Sm100TmaWarpSpecializedILi4ELi2ELi16ELb1ELb0EEEJSI_NS5_IJNST_ISF_SC_EENST_ISH_SC_EEEEEfSJ_fSJ_NS1F_6fusion15FusionCallbacksIS1J_NS1N_17LinearCombinationIffffLNS_15FloatRoundStyleE2EEESI_S1M_JEEENS4_5SM1004TMEM4LOAD26SM100_TMEM_LOAD_16dp128b8xES11_S1B_NS4_17SM75_U32x4_LDSM_NENS4_14SM90_TMA_STOREES1B_NS4_17SM90_U32x4_STSM_NENS4_39AutoVectorizingCopyWithAssumedAlignmentILi128EEEEEEvvEEEEvNT_6ParamsE:
	.zero		2944


//--------------------- SYMBOLS --------------------------

	.type		.nv.reservedSmem.offset0,@object
	.size		.nv.reservedSmem.offset0,0x4
	.type		.nv.reservedSmem.cap,@object
	.size		.nv.reservedSmem.cap,0x4
	.type		__assertfail,@function
